	.target	sm_100a

	.elftype	@"ET_EXEC"


//--------------------- .note.nv.tkinfo           --------------------------
	.section	.note.nv.tkinfo,"",@"SHT_NOTE"
	.sectionflags	@"SHF_NOTE_NV_TKINFO"
	.tkinfo
        /*0018*/ 	.word	0x00000002
        /*0030*/ 	.string	""
        /*0030*/ 	.string	"ptxas"
        /*0030*/ 	.string	"Cuda compilation tools, release 13.0, V13.0.88"
        /*0030*/ 	.string	"Build cuda_13.0.r13.0/compiler.36424714_0"
        /*0030*/ 	.string	"-arch sm_100a -m 64 "



//--------------------- .note.nv.cuinfo           --------------------------
	.section	.note.nv.cuinfo,"",@"SHT_NOTE"
	.sectionflags	@"SHF_NOTE_NV_CUINFO"
        /*0018*/ 	.short	0x0002
        /*001a*/ 	.short	0x0064
        /*001c*/ 	.short	0x0082
	.zero		2


//--------------------- .nv.info                  --------------------------
	.section	.nv.info,"",@"SHT_CUDA_INFO"
	.align	4


	//----- nvinfo : EIATTR_REGCOUNT
	.align		4
        /*0000*/ 	.byte	0x04, 0x2f
        /*0002*/ 	.short	(.L_1 - .L_0)
	.align		4
.L_0:
        /*0004*/ 	.word	index@(_ZN18transformer_engine8kv_cache23reindex_kv_cache_kernelIfEEvPT_S3_PiS4_S4_iiiii)
        /*0008*/ 	.word	0x0000001d


	//----- nvinfo : EIATTR_FRAME_SIZE
	.align		4
.L_1:
        /*000c*/ 	.byte	0x04, 0x11
        /*000e*/ 	.short	(.L_3 - .L_2)
	.align		4
.L_2:
        /*0010*/ 	.word	index@(_ZN18transformer_engine8kv_cache23reindex_kv_cache_kernelIfEEvPT_S3_PiS4_S4_iiiii)
        /*0014*/ 	.word	0x00000000


	//----- nvinfo : EIATTR_REGCOUNT
	.align		4
.L_3:
        /*0018*/ 	.byte	0x04, 0x2f
        /*001a*/ 	.short	(.L_5 - .L_4)
	.align		4
.L_4:
        /*001c*/ 	.word	index@(_ZN18transformer_engine8kv_cache23copy_to_kv_cache_kernelIfEEvPT_S3_S3_S3_PiS4_S4_15NVTE_QKV_Formatiiiiiiib)
        /*0020*/ 	.word	0x0000001c


	//----- nvinfo : EIATTR_FRAME_SIZE
	.align		4
.L_5:
        /*0024*/ 	.byte	0x04, 0x11
        /*0026*/ 	.short	(.L_7 - .L_6)
	.align		4
.L_6:
        /*0028*/ 	.word	index@(_ZN18transformer_engine8kv_cache23copy_to_kv_cache_kernelIfEEvPT_S3_S3_S3_PiS4_S4_15NVTE_QKV_Formatiiiiiiib)
        /*002c*/ 	.word	0x00000000


	//----- nvinfo : EIATTR_REGCOUNT
	.align		4
.L_7:
        /*0030*/ 	.byte	0x04, 0x2f
        /*0032*/ 	.short	(.L_9 - .L_8)
	.align		4
.L_8:
        /*0034*/ 	.word	index@(_ZN18transformer_engine8kv_cache23reindex_kv_cache_kernelI6__halfEEvPT_S4_PiS5_S5_iiiii)
        /*0038*/ 	.word	0x0000001d


	//----- nvinfo : EIATTR_FRAME_SIZE
	.align		4
.L_9:
        /*003c*/ 	.byte	0x04, 0x11
        /*003e*/ 	.short	(.L_11 - .L_10)
	.align		4
.L_10:
        /*0040*/ 	.word	index@(_ZN18transformer_engine8kv_cache23reindex_kv_cache_kernelI6__halfEEvPT_S4_PiS5_S5_iiiii)
        /*0044*/ 	.word	0x00000000


	//----- nvinfo : EIATTR_REGCOUNT
	.align		4
.L_11:
        /*0048*/ 	.byte	0x04, 0x2f
        /*004a*/ 	.short	(.L_13 - .L_12)
	.align		4
.L_12:
        /*004c*/ 	.word	index@(_ZN18transformer_engine8kv_cache23copy_to_kv_cache_kernelI6__halfEEvPT_S4_S4_S4_PiS5_S5_15NVTE_QKV_Formatiiiiiiib)
        /*0050*/ 	.word	0x0000001c


	//----- nvinfo : EIATTR_FRAME_SIZE
	.align		4
.L_13:
        /*0054*/ 	.byte	0x04, 0x11
        /*0056*/ 	.short	(.L_15 - .L_14)
	.align		4
.L_14:
        /*0058*/ 	.word	index@(_ZN18transformer_engine8kv_cache23copy_to_kv_cache_kernelI6__halfEEvPT_S4_S4_S4_PiS5_S5_15NVTE_QKV_Formatiiiiiiib)
        /*005c*/ 	.word	0x00000000


	//----- nvinfo : EIATTR_REGCOUNT
	.align		4
.L_15:
        /*0060*/ 	.byte	0x04, 0x2f
        /*0062*/ 	.short	(.L_17 - .L_16)
	.align		4
.L_16:
        /*0064*/ 	.word	index@(_ZN18transformer_engine8kv_cache23reindex_kv_cache_kernelI13__nv_bfloat16EEvPT_S4_PiS5_S5_iiiii)
        /*0068*/ 	.word	0x0000001d


	//----- nvinfo : EIATTR_FRAME_SIZE
	.align		4
.L_17:
        /*006c*/ 	.byte	0x04, 0x11
        /*006e*/ 	.short	(.L_19 - .L_18)
	.align		4
.L_18:
        /*0070*/ 	.word	index@(_ZN18transformer_engine8kv_cache23reindex_kv_cache_kernelI13__nv_bfloat16EEvPT_S4_PiS5_S5_iiiii)
        /*0074*/ 	.word	0x00000000


	//----- nvinfo : EIATTR_REGCOUNT
	.align		4
.L_19:
        /*0078*/ 	.byte	0x04, 0x2f
        /*007a*/ 	.short	(.L_21 - .L_20)
	.align		4
.L_20:
        /*007c*/ 	.word	index@(_ZN18transformer_engine8kv_cache23copy_to_kv_cache_kernelI13__nv_bfloat16EEvPT_S4_S4_S4_PiS5_S5_15NVTE_QKV_Formatiiiiiiib)
        /*0080*/ 	.word	0x0000001c


	//----- nvinfo : EIATTR_FRAME_SIZE
	.align		4
.L_21:
        /*0084*/ 	.byte	0x04, 0x11
        /*0086*/ 	.short	(.L_23 - .L_22)
	.align		4
.L_22:
        /*0088*/ 	.word	index@(_ZN18transformer_engine8kv_cache23copy_to_kv_cache_kernelI13__nv_bfloat16EEvPT_S4_S4_S4_PiS5_S5_15NVTE_QKV_Formatiiiiiiib)
        /*008c*/ 	.word	0x00000000


	//----- nvinfo : EIATTR_REGCOUNT
	.align		4
.L_23:
        /*0090*/ 	.byte	0x04, 0x2f
        /*0092*/ 	.short	(.L_25 - .L_24)
	.align		4
.L_24:
        /*0094*/ 	.word	index@(_ZN18transformer_engine8kv_cache23reindex_kv_cache_kernelI13__nv_fp8_e4m3EEvPT_S4_PiS5_S5_iiiii)
        /*0098*/ 	.word	0x0000001c


	//----- nvinfo : EIATTR_FRAME_SIZE
	.align		4
.L_25:
        /*009c*/ 	.byte	0x04, 0x11
        /*009e*/ 	.short	(.L_27 - .L_26)
	.align		4
.L_26:
        /*00a0*/ 	.word	index@(_ZN18transformer_engine8kv_cache23reindex_kv_cache_kernelI13__nv_fp8_e4m3EEvPT_S4_PiS5_S5_iiiii)
        /*00a4*/ 	.word	0x00000000


	//----- nvinfo : EIATTR_REGCOUNT
	.align		4
.L_27:
        /*00a8*/ 	.byte	0x04, 0x2f
        /*00aa*/ 	.short	(.L_29 - .L_28)
	.align		4
.L_28:
        /*00ac*/ 	.word	index@(_ZN18transformer_engine8kv_cache23copy_to_kv_cache_kernelI13__nv_fp8_e4m3EEvPT_S4_S4_S4_PiS5_S5_15NVTE_QKV_Formatiiiiiiib)
        /*00b0*/ 	.word	0x0000001a


	//----- nvinfo : EIATTR_FRAME_SIZE
	.align		4
.L_29:
        /*00b4*/ 	.byte	0x04, 0x11
        /*00b6*/ 	.short	(.L_31 - .L_30)
	.align		4
.L_30:
        /*00b8*/ 	.word	index@(_ZN18transformer_engine8kv_cache23copy_to_kv_cache_kernelI13__nv_fp8_e4m3EEvPT_S4_S4_S4_PiS5_S5_15NVTE_QKV_Formatiiiiiiib)
        /*00bc*/ 	.word	0x00000000


	//----- nvinfo : EIATTR_REGCOUNT
	.align		4
.L_31:
        /*00c0*/ 	.byte	0x04, 0x2f
        /*00c2*/ 	.short	(.L_33 - .L_32)
	.align		4
.L_32:
        /*00c4*/ 	.word	index@(_ZN18transformer_engine8kv_cache23reindex_kv_cache_kernelI13__nv_fp8_e5m2EEvPT_S4_PiS5_S5_iiiii)
        /*00c8*/ 	.word	0x0000001c


	//----- nvinfo : EIATTR_FRAME_SIZE
	.align		4
.L_33:
        /*00cc*/ 	.byte	0x04, 0x11
        /*00ce*/ 	.short	(.L_35 - .L_34)
	.align		4
.L_34:
        /*00d0*/ 	.word	index@(_ZN18transformer_engine8kv_cache23reindex_kv_cache_kernelI13__nv_fp8_e5m2EEvPT_S4_PiS5_S5_iiiii)
        /*00d4*/ 	.word	0x00000000


	//----- nvinfo : EIATTR_REGCOUNT
	.align		4
.L_35:
        /*00d8*/ 	.byte	0x04, 0x2f
        /*00da*/ 	.short	(.L_37 - .L_36)
	.align		4
.L_36:
        /*00dc*/ 	.word	index@(_ZN18transformer_engine8kv_cache23copy_to_kv_cache_kernelI13__nv_fp8_e5m2EEvPT_S4_S4_S4_PiS5_S5_15NVTE_QKV_Formatiiiiiiib)
        /*00e0*/ 	.word	0x0000001a


	//----- nvinfo : EIATTR_FRAME_SIZE
	.align		4
.L_37:
        /*00e4*/ 	.byte	0x04, 0x11
        /*00e6*/ 	.short	(.L_39 - .L_38)
	.align		4
.L_38:
        /*00e8*/ 	.word	index@(_ZN18transformer_engine8kv_cache23copy_to_kv_cache_kernelI13__nv_fp8_e5m2EEvPT_S4_S4_S4_PiS5_S5_15NVTE_QKV_Formatiiiiiiib)
        /*00ec*/ 	.word	0x00000000


	//----- nvinfo : EIATTR_REGCOUNT
	.align		4
.L_39:
        /*00f0*/ 	.byte	0x04, 0x2f
        /*00f2*/ 	.short	(.L_41 - .L_40)
	.align		4
.L_40:
        /*00f4*/ 	.word	index@(_ZN18transformer_engine8kv_cache26convert_thd_to_bshd_kernelIfEEvPT_S3_Piiiii)
        /*00f8*/ 	.word	0x00000014


	//----- nvinfo : EIATTR_FRAME_SIZE
	.align		4
.L_41:
        /*00fc*/ 	.byte	0x04, 0x11
        /*00fe*/ 	.short	(.L_43 - .L_42)
	.align		4
.L_42:
        /*0100*/ 	.word	index@(_ZN18transformer_engine8kv_cache26convert_thd_to_bshd_kernelIfEEvPT_S3_Piiiii)
        /*0104*/ 	.word	0x00000000


	//----- nvinfo : EIATTR_REGCOUNT
	.align		4
.L_43:
        /*0108*/ 	.byte	0x04, 0x2f
        /*010a*/ 	.short	(.L_45 - .L_44)
	.align		4
.L_44:
        /*010c*/ 	.word	index@(_ZN18transformer_engine8kv_cache26convert_thd_to_bshd_kernelI6__halfEEvPT_S4_Piiiii)
        /*0110*/ 	.word	0x00000014


	//----- nvinfo : EIATTR_FRAME_SIZE
	.align		4
.L_45:
        /*0114*/ 	.byte	0x04, 0x11
        /*0116*/ 	.short	(.L_47 - .L_46)
	.align		4
.L_46:
        /*0118*/ 	.word	index@(_ZN18transformer_engine8kv_cache26convert_thd_to_bshd_kernelI6__halfEEvPT_S4_Piiiii)
        /*011c*/ 	.word	0x00000000


	//----- nvinfo : EIATTR_REGCOUNT
	.align		4
.L_47:
        /*0120*/ 	.byte	0x04, 0x2f
        /*0122*/ 	.short	(.L_49 - .L_48)
	.align		4
.L_48:
        /*0124*/ 	.word	index@(_ZN18transformer_engine8kv_cache26convert_thd_to_bshd_kernelI13__nv_bfloat16EEvPT_S4_Piiiii)
        /*0128*/ 	.word	0x00000014


	//----- nvinfo : EIATTR_FRAME_SIZE
	.align		4
.L_49:
        /*012c*/ 	.byte	0x04, 0x11
        /*012e*/ 	.short	(.L_51 - .L_50)
	.align		4
.L_50:
        /*0130*/ 	.word	index@(_ZN18transformer_engine8kv_cache26convert_thd_to_bshd_kernelI13__nv_bfloat16EEvPT_S4_Piiiii)
        /*0134*/ 	.word	0x00000000


	//----- nvinfo : EIATTR_REGCOUNT
	.align		4
.L_51:
        /*0138*/ 	.byte	0x04, 0x2f
        /*013a*/ 	.short	(.L_53 - .L_52)
	.align		4
.L_52:
        /*013c*/ 	.word	index@(_ZN18transformer_engine8kv_cache26convert_thd_to_bshd_kernelI13__nv_fp8_e4m3EEvPT_S4_Piiiii)
        /*0140*/ 	.word	0x00000010


	//----- nvinfo : EIATTR_FRAME_SIZE
	.align		4
.L_53:
        /*0144*/ 	.byte	0x04, 0x11
        /*0146*/ 	.short	(.L_55 - .L_54)
	.align		4
.L_54:
        /*0148*/ 	.word	index@(_ZN18transformer_engine8kv_cache26convert_thd_to_bshd_kernelI13__nv_fp8_e4m3EEvPT_S4_Piiiii)
        /*014c*/ 	.word	0x00000000


	//----- nvinfo : EIATTR_REGCOUNT
	.align		4
.L_55:
        /*0150*/ 	.byte	0x04, 0x2f
        /*0152*/ 	.short	(.L_57 - .L_56)
	.align		4
.L_56:
        /*0154*/ 	.word	index@(_ZN18transformer_engine8kv_cache26convert_thd_to_bshd_kernelI13__nv_fp8_e5m2EEvPT_S4_Piiiii)
        /*0158*/ 	.word	0x00000010


	//----- nvinfo : EIATTR_FRAME_SIZE
	.align		4
.L_57:
        /*015c*/ 	.byte	0x04, 0x11
        /*015e*/ 	.short	(.L_59 - .L_58)
	.align		4
.L_58:
        /*0160*/ 	.word	index@(_ZN18transformer_engine8kv_cache26convert_thd_to_bshd_kernelI13__nv_fp8_e5m2EEvPT_S4_Piiiii)
        /*0164*/ 	.word	0x00000000


	//----- nvinfo : EIATTR_REGCOUNT
	.align		4
.L_59:
        /*0168*/ 	.byte	0x04, 0x2f
        /*016a*/ 	.short	(.L_61 - .L_60)
	.align		4
.L_60:
        /*016c*/ 	.word	index@(_ZN18transformer_engine8kv_cache26convert_bshd_to_thd_kernelIfEEvPT_S3_Piiiii)
        /*0170*/ 	.word	0x00000014


	//----- nvinfo : EIATTR_FRAME_SIZE
	.align		4
.L_61:
        /*0174*/ 	.byte	0x04, 0x11
        /*0176*/ 	.short	(.L_63 - .L_62)
	.align		4
.L_62:
        /*0178*/ 	.word	index@(_ZN18transformer_engine8kv_cache26convert_bshd_to_thd_kernelIfEEvPT_S3_Piiiii)
        /*017c*/ 	.word	0x00000000


	//----- nvinfo : EIATTR_REGCOUNT
	.align		4
.L_63:
        /*0180*/ 	.byte	0x04, 0x2f
        /*0182*/ 	.short	(.L_65 - .L_64)
	.align		4
.L_64:
        /*0184*/ 	.word	index@(_ZN18transformer_engine8kv_cache26convert_bshd_to_thd_kernelI6__halfEEvPT_S4_Piiiii)
        /*0188*/ 	.word	0x00000014


	//----- nvinfo : EIATTR_FRAME_SIZE
	.align		4
.L_65:
        /*018c*/ 	.byte	0x04, 0x11
        /*018e*/ 	.short	(.L_67 - .L_66)
	.align		4
.L_66:
        /*0190*/ 	.word	index@(_ZN18transformer_engine8kv_cache26convert_bshd_to_thd_kernelI6__halfEEvPT_S4_Piiiii)
        /*0194*/ 	.word	0x00000000


	//----- nvinfo : EIATTR_REGCOUNT
	.align		4
.L_67:
        /*0198*/ 	.byte	0x04, 0x2f
        /*019a*/ 	.short	(.L_69 - .L_68)
	.align		4
.L_68:
        /*019c*/ 	.word	index@(_ZN18transformer_engine8kv_cache26convert_bshd_to_thd_kernelI13__nv_bfloat16EEvPT_S4_Piiiii)
        /*01a0*/ 	.word	0x00000014


	//----- nvinfo : EIATTR_FRAME_SIZE
	.align		4
.L_69:
        /*01a4*/ 	.byte	0x04, 0x11
        /*01a6*/ 	.short	(.L_71 - .L_70)
	.align		4
.L_70:
        /*01a8*/ 	.word	index@(_ZN18transformer_engine8kv_cache26convert_bshd_to_thd_kernelI13__nv_bfloat16EEvPT_S4_Piiiii)
        /*01ac*/ 	.word	0x00000000


	//----- nvinfo : EIATTR_REGCOUNT
	.align		4
.L_71:
        /*01b0*/ 	.byte	0x04, 0x2f
        /*01b2*/ 	.short	(.L_73 - .L_72)
	.align		4
.L_72:
        /*01b4*/ 	.word	index@(_ZN18transformer_engine8kv_cache26convert_bshd_to_thd_kernelI13__nv_fp8_e4m3EEvPT_S4_Piiiii)
        /*01b8*/ 	.word	0x00000010


	//----- nvinfo : EIATTR_FRAME_SIZE
	.align		4
.L_73:
        /*01bc*/ 	.byte	0x04, 0x11
        /*01be*/ 	.short	(.L_75 - .L_74)
	.align		4
.L_74:
        /*01c0*/ 	.word	index@(_ZN18transformer_engine8kv_cache26convert_bshd_to_thd_kernelI13__nv_fp8_e4m3EEvPT_S4_Piiiii)
        /*01c4*/ 	.word	0x00000000


	//----- nvinfo : EIATTR_REGCOUNT
	.align		4
.L_75:
        /*01c8*/ 	.byte	0x04, 0x2f
        /*01ca*/ 	.short	(.L_77 - .L_76)
	.align		4
.L_76:
        /*01cc*/ 	.word	index@(_ZN18transformer_engine8kv_cache26convert_bshd_to_thd_kernelI13__nv_fp8_e5m2EEvPT_S4_Piiiii)
        /*01d0*/ 	.word	0x00000010


	//----- nvinfo : EIATTR_FRAME_SIZE
	.align		4
.L_77:
        /*01d4*/ 	.byte	0x04, 0x11
        /*01d6*/ 	.short	(.L_79 - .L_78)
	.align		4
.L_78:
        /*01d8*/ 	.word	index@(_ZN18transformer_engine8kv_cache26convert_bshd_to_thd_kernelI13__nv_fp8_e5m2EEvPT_S4_Piiiii)
        /*01dc*/ 	.word	0x00000000


	//----- nvinfo : EIATTR_MIN_STACK_SIZE
	.align		4
.L_79:
        /*01e0*/ 	.byte	0x04, 0x12
        /*01e2*/ 	.short	(.L_81 - .L_80)
	.align		4
.L_80:
        /*01e4*/ 	.word	index@(_ZN18transformer_engine8kv_cache26convert_bshd_to_thd_kernelI13__nv_fp8_e5m2EEvPT_S4_Piiiii)
        /*01e8*/ 	.word	0x00000000


	//----- nvinfo : EIATTR_MIN_STACK_SIZE
	.align		4
.L_81:
        /*01ec*/ 	.byte	0x04, 0x12
        /*01ee*/ 	.short	(.L_83 - .L_82)
	.align		4
.L_82:
        /*01f0*/ 	.word	index@(_ZN18transformer_engine8kv_cache26convert_bshd_to_thd_kernelI13__nv_fp8_e4m3EEvPT_S4_Piiiii)
        /*01f4*/ 	.word	0x00000000


	//----- nvinfo : EIATTR_MIN_STACK_SIZE
	.align		4
.L_83:
        /*01f8*/ 	.byte	0x04, 0x12
        /*01fa*/ 	.short	(.L_85 - .L_84)
	.align		4
.L_84:
        /*01fc*/ 	.word	index@(_ZN18transformer_engine8kv_cache26convert_bshd_to_thd_kernelI13__nv_bfloat16EEvPT_S4_Piiiii)
        /*0200*/ 	.word	0x00000000


	//----- nvinfo : EIATTR_MIN_STACK_SIZE
	.align		4
.L_85:
        /*0204*/ 	.byte	0x04, 0x12
        /*0206*/ 	.short	(.L_87 - .L_86)
	.align		4
.L_86:
        /*0208*/ 	.word	index@(_ZN18transformer_engine8kv_cache26convert_bshd_to_thd_kernelI6__halfEEvPT_S4_Piiiii)
        /*020c*/ 	.word	0x00000000


	//----- nvinfo : EIATTR_MIN_STACK_SIZE
	.align		4
.L_87:
        /*0210*/ 	.byte	0x04, 0x12
        /*0212*/ 	.short	(.L_89 - .L_88)
	.align		4
.L_88:
        /*0214*/ 	.word	index@(_ZN18transformer_engine8kv_cache26convert_bshd_to_thd_kernelIfEEvPT_S3_Piiiii)
        /*0218*/ 	.word	0x00000000


	//----- nvinfo : EIATTR_MIN_STACK_SIZE
	.align		4
.L_89:
        /*021c*/ 	.byte	0x04, 0x12
        /*021e*/ 	.short	(.L_91 - .L_90)
	.align		4
.L_90:
        /*0220*/ 	.word	index@(_ZN18transformer_engine8kv_cache26convert_thd_to_bshd_kernelI13__nv_fp8_e5m2EEvPT_S4_Piiiii)
        /*0224*/ 	.word	0x00000000


	//----- nvinfo : EIATTR_MIN_STACK_SIZE
	.align		4
.L_91:
        /*0228*/ 	.byte	0x04, 0x12
        /*022a*/ 	.short	(.L_93 - .L_92)
	.align		4
.L_92:
        /*022c*/ 	.word	index@(_ZN18transformer_engine8kv_cache26convert_thd_to_bshd_kernelI13__nv_fp8_e4m3EEvPT_S4_Piiiii)
        /*0230*/ 	.word	0x00000000


	//----- nvinfo : EIATTR_MIN_STACK_SIZE
	.align		4
.L_93:
        /*0234*/ 	.byte	0x04, 0x12
        /*0236*/ 	.short	(.L_95 - .L_94)
	.align		4
.L_94:
        /*0238*/ 	.word	index@(_ZN18transformer_engine8kv_cache26convert_thd_to_bshd_kernelI13__nv_bfloat16EEvPT_S4_Piiiii)
        /*023c*/ 	.word	0x00000000


	//----- nvinfo : EIATTR_MIN_STACK_SIZE
	.align		4
.L_95:
        /*0240*/ 	.byte	0x04, 0x12
        /*0242*/ 	.short	(.L_97 - .L_96)
	.align		4
.L_96:
        /*0244*/ 	.word	index@(_ZN18transformer_engine8kv_cache26convert_thd_to_bshd_kernelI6__halfEEvPT_S4_Piiiii)
        /*0248*/ 	.word	0x00000000


	//----- nvinfo : EIATTR_MIN_STACK_SIZE
	.align		4
.L_97:
        /*024c*/ 	.byte	0x04, 0x12
        /*024e*/ 	.short	(.L_99 - .L_98)
	.align		4
.L_98:
        /*0250*/ 	.word	index@(_ZN18transformer_engine8kv_cache26convert_thd_to_bshd_kernelIfEEvPT_S3_Piiiii)
        /*0254*/ 	.word	0x00000000


	//----- nvinfo : EIATTR_MIN_STACK_SIZE
	.align		4
.L_99:
        /*0258*/ 	.byte	0x04, 0x12
        /*025a*/ 	.short	(.L_101 - .L_100)
	.align		4
.L_100:
        /*025c*/ 	.word	index@(_ZN18transformer_engine8kv_cache23copy_to_kv_cache_kernelI13__nv_fp8_e5m2EEvPT_S4_S4_S4_PiS5_S5_15NVTE_QKV_Formatiiiiiiib)
        /*0260*/ 	.word	0x00000000


	//----- nvinfo : EIATTR_MIN_STACK_SIZE
	.align		4
.L_101:
        /*0264*/ 	.byte	0x04, 0x12
        /*0266*/ 	.short	(.L_103 - .L_102)
	.align		4
.L_102:
        /*0268*/ 	.word	index@(_ZN18transformer_engine8kv_cache23reindex_kv_cache_kernelI13__nv_fp8_e5m2EEvPT_S4_PiS5_S5_iiiii)
        /*026c*/ 	.word	0x00000000


	//----- nvinfo : EIATTR_MIN_STACK_SIZE
	.align		4
.L_103:
        /*0270*/ 	.byte	0x04, 0x12
        /*0272*/ 	.short	(.L_105 - .L_104)
	.align		4
.L_104:
        /*0274*/ 	.word	index@(_ZN18transformer_engine8kv_cache23copy_to_kv_cache_kernelI13__nv_fp8_e4m3EEvPT_S4_S4_S4_PiS5_S5_15NVTE_QKV_Formatiiiiiiib)
        /*0278*/ 	.word	0x00000000


	//----- nvinfo : EIATTR_MIN_STACK_SIZE
	.align		4
.L_105:
        /*027c*/ 	.byte	0x04, 0x12
        /*027e*/ 	.short	(.L_107 - .L_106)
	.align		4
.L_106:
        /*0280*/ 	.word	index@(_ZN18transformer_engine8kv_cache23reindex_kv_cache_kernelI13__nv_fp8_e4m3EEvPT_S4_PiS5_S5_iiiii)
        /*0284*/ 	.word	0x00000000


	//----- nvinfo : EIATTR_MIN_STACK_SIZE
	.align		4
.L_107:
        /*0288*/ 	.byte	0x04, 0x12
        /*028a*/ 	.short	(.L_109 - .L_108)
	.align		4
.L_108:
        /*028c*/ 	.word	index@(_ZN18transformer_engine8kv_cache23copy_to_kv_cache_kernelI13__nv_bfloat16EEvPT_S4_S4_S4_PiS5_S5_15NVTE_QKV_Formatiiiiiiib)
        /*0290*/ 	.word	0x00000000


	//----- nvinfo : EIATTR_MIN_STACK_SIZE
	.align		4
.L_109:
        /*0294*/ 	.byte	0x04, 0x12
        /*0296*/ 	.short	(.L_111 - .L_110)
	.align		4
.L_110:
        /*0298*/ 	.word	index@(_ZN18transformer_engine8kv_cache23reindex_kv_cache_kernelI13__nv_bfloat16EEvPT_S4_PiS5_S5_iiiii)
        /*029c*/ 	.word	0x00000000


	//----- nvinfo : EIATTR_MIN_STACK_SIZE
	.align		4
.L_111:
        /*02a0*/ 	.byte	0x04, 0x12
        /*02a2*/ 	.short	(.L_113 - .L_112)
	.align		4
.L_112:
        /*02a4*/ 	.word	index@(_ZN18transformer_engine8kv_cache23copy_to_kv_cache_kernelI6__halfEEvPT_S4_S4_S4_PiS5_S5_15NVTE_QKV_Formatiiiiiiib)
        /*02a8*/ 	.word	0x00000000


	//----- nvinfo : EIATTR_MIN_STACK_SIZE
	.align		4
.L_113:
        /*02ac*/ 	.byte	0x04, 0x12
        /*02ae*/ 	.short	(.L_115 - .L_114)
	.align		4
.L_114:
        /*02b0*/ 	.word	index@(_ZN18transformer_engine8kv_cache23reindex_kv_cache_kernelI6__halfEEvPT_S4_PiS5_S5_iiiii)
        /*02b4*/ 	.word	0x00000000


	//----- nvinfo : EIATTR_MIN_STACK_SIZE
	.align		4
.L_115:
        /*02b8*/ 	.byte	0x04, 0x12
        /*02ba*/ 	.short	(.L_117 - .L_116)
	.align		4
.L_116:
        /*02bc*/ 	.word	index@(_ZN18transformer_engine8kv_cache23copy_to_kv_cache_kernelIfEEvPT_S3_S3_S3_PiS4_S4_15NVTE_QKV_Formatiiiiiiib)
        /*02c0*/ 	.word	0x00000000


	//----- nvinfo : EIATTR_MIN_STACK_SIZE
	.align		4
.L_117:
        /*02c4*/ 	.byte	0x04, 0x12
        /*02c6*/ 	.short	(.L_119 - .L_118)
	.align		4
.L_118:
        /*02c8*/ 	.word	index@(_ZN18transformer_engine8kv_cache23reindex_kv_cache_kernelIfEEvPT_S3_PiS4_S4_iiiii)
        /*02cc*/ 	.word	0x00000000
.L_119:


//--------------------- .nv.compat                --------------------------
	.section	.nv.compat,"",@"SHT_CUDA_COMPAT_INFO"
	.align	4
        /*0000*/ 	.byte	0x02, 0x09, 0x01, 0x00, 0x02, 0x02, 0x01, 0x00, 0x02, 0x05, 0x05, 0x00, 0x03, 0x07, 0x01, 0x01
        /*0010*/ 	.byte	0x02, 0x03, 0x00, 0x00, 0x02, 0x06, 0x01, 0x00, 0x04, 0x0b, 0x08, 0x00, 0x09, 0x00, 0x00, 0x00
        /*0020*/ 	.byte	0x00, 0x00, 0x00, 0x00


//--------------------- .nv.info._ZN18transformer_engine8kv_cache26convert_bshd_to_thd_kernelI13__nv_fp8_e5m2EEvPT_S4_Piiiii --------------------------
	.section	.nv.info._ZN18transformer_engine8kv_cache26convert_bshd_to_thd_kernelI13__nv_fp8_e5m2EEvPT_S4_Piiiii,"",@"SHT_CUDA_INFO"
	.sectionflags	@""
	.align	4


	//----- nvinfo : EIATTR_CUDA_API_VERSION
	.align		4
        /*0000*/ 	.byte	0x04, 0x37
        /*0002*/ 	.short	(.L_121 - .L_120)
.L_120:
        /*0004*/ 	.word	0x00000082


	//----- nvinfo : EIATTR_KPARAM_INFO
	.align		4
.L_121:
        /*0008*/ 	.byte	0x04, 0x17
        /*000a*/ 	.short	(.L_123 - .L_122)
.L_122:
        /*000c*/ 	.word	0x00000000
        /*0010*/ 	.short	0x0006
        /*0012*/ 	.short	0x0024
        /*0014*/ 	.byte	0x00, 0xf0, 0x11, 0x00


	//----- nvinfo : EIATTR_KPARAM_INFO
	.align		4
.L_123:
        /*0018*/ 	.byte	0x04, 0x17
        /*001a*/ 	.short	(.L_125 - .L_124)
.L_124:
        /*001c*/ 	.word	0x00000000
        /*0020*/ 	.short	0x0005
        /*0022*/ 	.short	0x0020
        /*0024*/ 	.byte	0x00, 0xf0, 0x11, 0x00


	//----- nvinfo : EIATTR_KPARAM_INFO
	.align		4
.L_125:
        /*0028*/ 	.byte	0x04, 0x17
        /*002a*/ 	.short	(.L_127 - .L_126)
.L_126:
        /*002c*/ 	.word	0x00000000
        /*0030*/ 	.short	0x0004
        /*0032*/ 	.short	0x001c
        /*0034*/ 	.byte	0x00, 0xf0, 0x11, 0x00


	//----- nvinfo : EIATTR_KPARAM_INFO
	.align		4
.L_127:
        /*0038*/ 	.byte	0x04, 0x17
        /*003a*/ 	.short	(.L_129 - .L_128)
.L_128:
        /*003c*/ 	.word	0x00000000
        /*0040*/ 	.short	0x0003
        /*0042*/ 	.short	0x0018
        /*0044*/ 	.byte	0x00, 0xf0, 0x11, 0x00


	//----- nvinfo : EIATTR_KPARAM_INFO
	.align		4
.L_129:
        /*0048*/ 	.byte	0x04, 0x17
        /*004a*/ 	.short	(.L_131 - .L_130)
.L_130:
        /*004c*/ 	.word	0x00000000
        /*0050*/ 	.short	0x0002
        /*0052*/ 	.short	0x0010
        /*0054*/ 	.byte	0x00, 0xf5, 0x21, 0x00


	//----- nvinfo : EIATTR_KPARAM_INFO
	.align		4
.L_131:
        /*0058*/ 	.byte	0x04, 0x17
        /*005a*/ 	.short	(.L_133 - .L_132)
.L_132:
        /*005c*/ 	.word	0x00000000
        /*0060*/ 	.short	0x0001
        /*0062*/ 	.short	0x0008
        /*0064*/ 	.byte	0x00, 0xf5, 0x21, 0x00


	//----- nvinfo : EIATTR_KPARAM_INFO
	.align		4
.L_133:
        /*0068*/ 	.byte	0x04, 0x17
        /*006a*/ 	.short	(.L_135 - .L_134)
.L_134:
        /*006c*/ 	.word	0x00000000
        /*0070*/ 	.short	0x0000
        /*0072*/ 	.short	0x0000
        /*0074*/ 	.byte	0x00, 0xf5, 0x21, 0x00


	//----- nvinfo : EIATTR_SPARSE_MMA_MASK
	.align		4
.L_135:
        /*0078*/ 	.byte	0x03, 0x50
        /*007a*/ 	.short	0x0000


	//----- nvinfo : EIATTR_MAXREG_COUNT
	.align		4
        /*007c*/ 	.byte	0x03, 0x1b
        /*007e*/ 	.short	0x00ff


	//----- nvinfo : EIATTR_MERCURY_ISA_VERSION
	.align		4
        /*0080*/ 	.byte	0x03, 0x5f
        /*0082*/ 	.short	0x0101


	//----- nvinfo : EIATTR_VRC_CTA_INIT_COUNT
	.align		4
        /*0084*/ 	.byte	0x02, 0x4a
	.zero		1
	.zero		1


	//----- nvinfo : EIATTR_EXIT_INSTR_OFFSETS
	.align		4
        /*0088*/ 	.byte	0x04, 0x1c
        /*008a*/ 	.short	(.L_137 - .L_136)


	//   ....[0]....
.L_136:
        /*008c*/ 	.word	0x00000040


	//   ....[1]....
        /*0090*/ 	.word	0x000002d0


	//----- nvinfo : EIATTR_CRS_STACK_SIZE
	.align		4
.L_137:
        /*0094*/ 	.byte	0x04, 0x1e
        /*0096*/ 	.short	(.L_139 - .L_138)
.L_138:
        /*0098*/ 	.word	0x00000000


	//----- nvinfo : EIATTR_CBANK_PARAM_SIZE
	.align		4
.L_139:
        /*009c*/ 	.byte	0x03, 0x19
        /*009e*/ 	.short	0x0028


	//----- nvinfo : EIATTR_PARAM_CBANK
	.align		4
        /*00a0*/ 	.byte	0x04, 0x0a
        /*00a2*/ 	.short	(.L_141 - .L_140)
	.align		4
.L_140:
        /*00a4*/ 	.word	index@(.nv.constant0._ZN18transformer_engine8kv_cache26convert_bshd_to_thd_kernelI13__nv_fp8_e5m2EEvPT_S4_Piiiii)
        /*00a8*/ 	.short	0x0380
        /*00aa*/ 	.short	0x0028


	//----- nvinfo : EIATTR_SW_WAR
	.align		4
.L_141:
        /*00ac*/ 	.byte	0x04, 0x36
        /*00ae*/ 	.short	(.L_143 - .L_142)
.L_142:
        /*00b0*/ 	.word	0x00000008
.L_143:


//--------------------- .nv.info._ZN18transformer_engine8kv_cache26convert_bshd_to_thd_kernelI13__nv_fp8_e4m3EEvPT_S4_Piiiii --------------------------
	.section	.nv.info._ZN18transformer_engine8kv_cache26convert_bshd_to_thd_kernelI13__nv_fp8_e4m3EEvPT_S4_Piiiii,"",@"SHT_CUDA_INFO"
	.sectionflags	@""
	.align	4


	//----- nvinfo : EIATTR_CUDA_API_VERSION
	.align		4
        /*0000*/ 	.byte	0x04, 0x37
        /*0002*/ 	.short	(.L_145 - .L_144)
.L_144:
        /*0004*/ 	.word	0x00000082


	//----- nvinfo : EIATTR_KPARAM_INFO
	.align		4
.L_145:
        /*0008*/ 	.byte	0x04, 0x17
        /*000a*/ 	.short	(.L_147 - .L_146)
.L_146:
        /*000c*/ 	.word	0x00000000
        /*0010*/ 	.short	0x0006
        /*0012*/ 	.short	0x0024
        /*0014*/ 	.byte	0x00, 0xf0, 0x11, 0x00


	//----- nvinfo : EIATTR_KPARAM_INFO
	.align		4
.L_147:
        /*0018*/ 	.byte	0x04, 0x17
        /*001a*/ 	.short	(.L_149 - .L_148)
.L_148:
        /*001c*/ 	.word	0x00000000
        /*0020*/ 	.short	0x0005
        /*0022*/ 	.short	0x0020
        /*0024*/ 	.byte	0x00, 0xf0, 0x11, 0x00


	//----- nvinfo : EIATTR_KPARAM_INFO
	.align		4
.L_149:
        /*0028*/ 	.byte	0x04, 0x17
        /*002a*/ 	.short	(.L_151 - .L_150)
.L_150:
        /*002c*/ 	.word	0x00000000
        /*0030*/ 	.short	0x0004
        /*0032*/ 	.short	0x001c
        /*0034*/ 	.byte	0x00, 0xf0, 0x11, 0x00


	//----- nvinfo : EIATTR_KPARAM_INFO
	.align		4
.L_151:
        /*0038*/ 	.byte	0x04, 0x17
        /*003a*/ 	.short	(.L_153 - .L_152)
.L_152:
        /*003c*/ 	.word	0x00000000
        /*0040*/ 	.short	0x0003
        /*0042*/ 	.short	0x0018
        /*0044*/ 	.byte	0x00, 0xf0, 0x11, 0x00


	//----- nvinfo : EIATTR_KPARAM_INFO
	.align		4
.L_153:
        /*0048*/ 	.byte	0x04, 0x17
        /*004a*/ 	.short	(.L_155 - .L_154)
.L_154:
        /*004c*/ 	.word	0x00000000
        /*0050*/ 	.short	0x0002
        /*0052*/ 	.short	0x0010
        /*0054*/ 	.byte	0x00, 0xf5, 0x21, 0x00


	//----- nvinfo : EIATTR_KPARAM_INFO
	.align		4
.L_155:
        /*0058*/ 	.byte	0x04, 0x17
        /*005a*/ 	.short	(.L_157 - .L_156)
.L_156:
        /*005c*/ 	.word	0x00000000
        /*0060*/ 	.short	0x0001
        /*0062*/ 	.short	0x0008
        /*0064*/ 	.byte	0x00, 0xf5, 0x21, 0x00


	//----- nvinfo : EIATTR_KPARAM_INFO
	.align		4
.L_157:
        /*0068*/ 	.byte	0x04, 0x17
        /*006a*/ 	.short	(.L_159 - .L_158)
.L_158:
        /*006c*/ 	.word	0x00000000
        /*0070*/ 	.short	0x0000
        /*0072*/ 	.short	0x0000
        /*0074*/ 	.byte	0x00, 0xf5, 0x21, 0x00


	//----- nvinfo : EIATTR_SPARSE_MMA_MASK
	.align		4
.L_159:
        /*0078*/ 	.byte	0x03, 0x50
        /*007a*/ 	.short	0x0000


	//----- nvinfo : EIATTR_MAXREG_COUNT
	.align		4
        /*007c*/ 	.byte	0x03, 0x1b
        /*007e*/ 	.short	0x00ff


	//----- nvinfo : EIATTR_MERCURY_ISA_VERSION
	.align		4
        /*0080*/ 	.byte	0x03, 0x5f
        /*0082*/ 	.short	0x0101


	//----- nvinfo : EIATTR_VRC_CTA_INIT_COUNT
	.align		4
        /*0084*/ 	.byte	0x02, 0x4a
	.zero		1
	.zero		1


	//----- nvinfo : EIATTR_EXIT_INSTR_OFFSETS
	.align		4
        /*0088*/ 	.byte	0x04, 0x1c
        /*008a*/ 	.short	(.L_161 - .L_160)


	//   ....[0]....
.L_160:
        /*008c*/ 	.word	0x00000040


	//   ....[1]....
        /*0090*/ 	.word	0x000002d0


	//----- nvinfo : EIATTR_CRS_STACK_SIZE
	.align		4
.L_161:
        /*0094*/ 	.byte	0x04, 0x1e
        /*0096*/ 	.short	(.L_163 - .L_162)
.L_162:
        /*0098*/ 	.word	0x00000000


	//----- nvinfo : EIATTR_CBANK_PARAM_SIZE
	.align		4
.L_163:
        /*009c*/ 	.byte	0x03, 0x19
        /*009e*/ 	.short	0x0028


	//----- nvinfo : EIATTR_PARAM_CBANK
	.align		4
        /*00a0*/ 	.byte	0x04, 0x0a
        /*00a2*/ 	.short	(.L_165 - .L_164)
	.align		4
.L_164:
        /*00a4*/ 	.word	index@(.nv.constant0._ZN18transformer_engine8kv_cache26convert_bshd_to_thd_kernelI13__nv_fp8_e4m3EEvPT_S4_Piiiii)
        /*00a8*/ 	.short	0x0380
        /*00aa*/ 	.short	0x0028


	//----- nvinfo : EIATTR_SW_WAR
	.align		4
.L_165:
        /*00ac*/ 	.byte	0x04, 0x36
        /*00ae*/ 	.short	(.L_167 - .L_166)
.L_166:
        /*00b0*/ 	.word	0x00000008
.L_167:


//--------------------- .nv.info._ZN18transformer_engine8kv_cache26convert_bshd_to_thd_kernelI13__nv_bfloat16EEvPT_S4_Piiiii --------------------------
	.section	.nv.info._ZN18transformer_engine8kv_cache26convert_bshd_to_thd_kernelI13__nv_bfloat16EEvPT_S4_Piiiii,"",@"SHT_CUDA_INFO"
	.sectionflags	@""
	.align	4


	//----- nvinfo : EIATTR_CUDA_API_VERSION
	.align		4
        /*0000*/ 	.byte	0x04, 0x37
        /*0002*/ 	.short	(.L_169 - .L_168)
.L_168:
        /*0004*/ 	.word	0x00000082


	//----- nvinfo : EIATTR_KPARAM_INFO
	.align		4
.L_169:
        /*0008*/ 	.byte	0x04, 0x17
        /*000a*/ 	.short	(.L_171 - .L_170)
.L_170:
        /*000c*/ 	.word	0x00000000
        /*0010*/ 	.short	0x0006
        /*0012*/ 	.short	0x0024
        /*0014*/ 	.byte	0x00, 0xf0, 0x11, 0x00


	//----- nvinfo : EIATTR_KPARAM_INFO
	.align		4
.L_171:
        /*0018*/ 	.byte	0x04, 0x17
        /*001a*/ 	.short	(.L_173 - .L_172)
.L_172:
        /*001c*/ 	.word	0x00000000
        /*0020*/ 	.short	0x0005
        /*0022*/ 	.short	0x0020
        /*0024*/ 	.byte	0x00, 0xf0, 0x11, 0x00


	//----- nvinfo : EIATTR_KPARAM_INFO
	.align		4
.L_173:
        /*0028*/ 	.byte	0x04, 0x17
        /*002a*/ 	.short	(.L_175 - .L_174)
.L_174:
        /*002c*/ 	.word	0x00000000
        /*0030*/ 	.short	0x0004
        /*0032*/ 	.short	0x001c
        /*0034*/ 	.byte	0x00, 0xf0, 0x11, 0x00


	//----- nvinfo : EIATTR_KPARAM_INFO
	.align		4
.L_175:
        /*0038*/ 	.byte	0x04, 0x17
        /*003a*/ 	.short	(.L_177 - .L_176)
.L_176:
        /*003c*/ 	.word	0x00000000
        /*0040*/ 	.short	0x0003
        /*0042*/ 	.short	0x0018
        /*0044*/ 	.byte	0x00, 0xf0, 0x11, 0x00


	//----- nvinfo : EIATTR_KPARAM_INFO
	.align		4
.L_177:
        /*0048*/ 	.byte	0x04, 0x17
        /*004a*/ 	.short	(.L_179 - .L_178)
.L_178:
        /*004c*/ 	.word	0x00000000
        /*0050*/ 	.short	0x0002
        /*0052*/ 	.short	0x0010
        /*0054*/ 	.byte	0x00, 0xf5, 0x21, 0x00


	//----- nvinfo : EIATTR_KPARAM_INFO
	.align		4
.L_179:
        /*0058*/ 	.byte	0x04, 0x17
        /*005a*/ 	.short	(.L_181 - .L_180)
.L_180:
        /*005c*/ 	.word	0x00000000
        /*0060*/ 	.short	0x0001
        /*0062*/ 	.short	0x0008
        /*0064*/ 	.byte	0x00, 0xf5, 0x21, 0x00


	//----- nvinfo : EIATTR_KPARAM_INFO
	.align		4
.L_181:
        /*0068*/ 	.byte	0x04, 0x17
        /*006a*/ 	.short	(.L_183 - .L_182)
.L_182:
        /*006c*/ 	.word	0x00000000
        /*0070*/ 	.short	0x0000
        /*0072*/ 	.short	0x0000
        /*0074*/ 	.byte	0x00, 0xf5, 0x21, 0x00


	//----- nvinfo : EIATTR_SPARSE_MMA_MASK
	.align		4
.L_183:
        /*0078*/ 	.byte	0x03, 0x50
        /*007a*/ 	.short	0x0000


	//----- nvinfo : EIATTR_MAXREG_COUNT
	.align		4
        /*007c*/ 	.byte	0x03, 0x1b
        /*007e*/ 	.short	0x00ff


	//----- nvinfo : EIATTR_MERCURY_ISA_VERSION
	.align		4
        /*0080*/ 	.byte	0x03, 0x5f
        /*0082*/ 	.short	0x0101


	//----- nvinfo : EIATTR_VRC_CTA_INIT_COUNT
	.align		4
        /*0084*/ 	.byte	0x02, 0x4a
	.zero		1
	.zero		1


	//----- nvinfo : EIATTR_EXIT_INSTR_OFFSETS
	.align		4
        /*0088*/ 	.byte	0x04, 0x1c
        /*008a*/ 	.short	(.L_185 - .L_184)


	//   ....[0]....
.L_184:
        /*008c*/ 	.word	0x00000040


	//   ....[1]....
        /*0090*/ 	.word	0x00000310


	//----- nvinfo : EIATTR_CRS_STACK_SIZE
	.align		4
.L_185:
        /*0094*/ 	.byte	0x04, 0x1e
        /*0096*/ 	.short	(.L_187 - .L_186)
.L_186:
        /*0098*/ 	.word	0x00000000


	//----- nvinfo : EIATTR_CBANK_PARAM_SIZE
	.align		4
.L_187:
        /*009c*/ 	.byte	0x03, 0x19
        /*009e*/ 	.short	0x0028


	//----- nvinfo : EIATTR_PARAM_CBANK
	.align		4
        /*00a0*/ 	.byte	0x04, 0x0a
        /*00a2*/ 	.short	(.L_189 - .L_188)
	.align		4
.L_188:
        /*00a4*/ 	.word	index@(.nv.constant0._ZN18transformer_engine8kv_cache26convert_bshd_to_thd_kernelI13__nv_bfloat16EEvPT_S4_Piiiii)
        /*00a8*/ 	.short	0x0380
        /*00aa*/ 	.short	0x0028


	//----- nvinfo : EIATTR_SW_WAR
	.align		4
.L_189:
        /*00ac*/ 	.byte	0x04, 0x36
        /*00ae*/ 	.short	(.L_191 - .L_190)
.L_190:
        /*00b0*/ 	.word	0x00000008
.L_191:


//--------------------- .nv.info._ZN18transformer_engine8kv_cache26convert_bshd_to_thd_kernelI6__halfEEvPT_S4_Piiiii --------------------------
	.section	.nv.info._ZN18transformer_engine8kv_cache26convert_bshd_to_thd_kernelI6__halfEEvPT_S4_Piiiii,"",@"SHT_CUDA_INFO"
	.sectionflags	@""
	.align	4


	//----- nvinfo : EIATTR_CUDA_API_VERSION
	.align		4
        /*0000*/ 	.byte	0x04, 0x37
        /*0002*/ 	.short	(.L_193 - .L_192)
.L_192:
        /*0004*/ 	.word	0x00000082


	//----- nvinfo : EIATTR_KPARAM_INFO
	.align		4
.L_193:
        /*0008*/ 	.byte	0x04, 0x17
        /*000a*/ 	.short	(.L_195 - .L_194)
.L_194:
        /*000c*/ 	.word	0x00000000
        /*0010*/ 	.short	0x0006
        /*0012*/ 	.short	0x0024
        /*0014*/ 	.byte	0x00, 0xf0, 0x11, 0x00


	//----- nvinfo : EIATTR_KPARAM_INFO
	.align		4
.L_195:
        /*0018*/ 	.byte	0x04, 0x17
        /*001a*/ 	.short	(.L_197 - .L_196)
.L_196:
        /*001c*/ 	.word	0x00000000
        /*0020*/ 	.short	0x0005
        /*0022*/ 	.short	0x0020
        /*0024*/ 	.byte	0x00, 0xf0, 0x11, 0x00


	//----- nvinfo : EIATTR_KPARAM_INFO
	.align		4
.L_197:
        /*0028*/ 	.byte	0x04, 0x17
        /*002a*/ 	.short	(.L_199 - .L_198)
.L_198:
        /*002c*/ 	.word	0x00000000
        /*0030*/ 	.short	0x0004
        /*0032*/ 	.short	0x001c
        /*0034*/ 	.byte	0x00, 0xf0, 0x11, 0x00


	//----- nvinfo : EIATTR_KPARAM_INFO
	.align		4
.L_199:
        /*0038*/ 	.byte	0x04, 0x17
        /*003a*/ 	.short	(.L_201 - .L_200)
.L_200:
        /*003c*/ 	.word	0x00000000
        /*0040*/ 	.short	0x0003
        /*0042*/ 	.short	0x0018
        /*0044*/ 	.byte	0x00, 0xf0, 0x11, 0x00


	//----- nvinfo : EIATTR_KPARAM_INFO
	.align		4
.L_201:
        /*0048*/ 	.byte	0x04, 0x17
        /*004a*/ 	.short	(.L_203 - .L_202)
.L_202:
        /*004c*/ 	.word	0x00000000
        /*0050*/ 	.short	0x0002
        /*0052*/ 	.short	0x0010
        /*0054*/ 	.byte	0x00, 0xf5, 0x21, 0x00


	//----- nvinfo : EIATTR_KPARAM_INFO
	.align		4
.L_203:
        /*0058*/ 	.byte	0x04, 0x17
        /*005a*/ 	.short	(.L_205 - .L_204)
.L_204:
        /*005c*/ 	.word	0x00000000
        /*0060*/ 	.short	0x0001
        /*0062*/ 	.short	0x0008
        /*0064*/ 	.byte	0x00, 0xf5, 0x21, 0x00


	//----- nvinfo : EIATTR_KPARAM_INFO
	.align		4
.L_205:
        /*0068*/ 	.byte	0x04, 0x17
        /*006a*/ 	.short	(.L_207 - .L_206)
.L_206:
        /*006c*/ 	.word	0x00000000
        /*0070*/ 	.short	0x0000
        /*0072*/ 	.short	0x0000
        /*0074*/ 	.byte	0x00, 0xf5, 0x21, 0x00


	//----- nvinfo : EIATTR_SPARSE_MMA_MASK
	.align		4
.L_207:
        /*0078*/ 	.byte	0x03, 0x50
        /*007a*/ 	.short	0x0000


	//----- nvinfo : EIATTR_MAXREG_COUNT
	.align		4
        /*007c*/ 	.byte	0x03, 0x1b
        /*007e*/ 	.short	0x00ff


	//----- nvinfo : EIATTR_MERCURY_ISA_VERSION
	.align		4
        /*0080*/ 	.byte	0x03, 0x5f
        /*0082*/ 	.short	0x0101


	//----- nvinfo : EIATTR_VRC_CTA_INIT_COUNT
	.align		4
        /*0084*/ 	.byte	0x02, 0x4a
	.zero		1
	.zero		1


	//----- nvinfo : EIATTR_EXIT_INSTR_OFFSETS
	.align		4
        /*0088*/ 	.byte	0x04, 0x1c
        /*008a*/ 	.short	(.L_209 - .L_208)


	//   ....[0]....
.L_208:
        /*008c*/ 	.word	0x00000040


	//   ....[1]....
        /*0090*/ 	.word	0x00000310


	//----- nvinfo : EIATTR_CRS_STACK_SIZE
	.align		4
.L_209:
        /*0094*/ 	.byte	0x04, 0x1e
        /*0096*/ 	.short	(.L_211 - .L_210)
.L_210:
        /*0098*/ 	.word	0x00000000


	//----- nvinfo : EIATTR_CBANK_PARAM_SIZE
	.align		4
.L_211:
        /*009c*/ 	.byte	0x03, 0x19
        /*009e*/ 	.short	0x0028


	//----- nvinfo : EIATTR_PARAM_CBANK
	.align		4
        /*00a0*/ 	.byte	0x04, 0x0a
        /*00a2*/ 	.short	(.L_213 - .L_212)
	.align		4
.L_212:
        /*00a4*/ 	.word	index@(.nv.constant0._ZN18transformer_engine8kv_cache26convert_bshd_to_thd_kernelI6__halfEEvPT_S4_Piiiii)
        /*00a8*/ 	.short	0x0380
        /*00aa*/ 	.short	0x0028


	//----- nvinfo : EIATTR_SW_WAR
	.align		4
.L_213:
        /*00ac*/ 	.byte	0x04, 0x36
        /*00ae*/ 	.short	(.L_215 - .L_214)
.L_214:
        /*00b0*/ 	.word	0x00000008
.L_215:


//--------------------- .nv.info._ZN18transformer_engine8kv_cache26convert_bshd_to_thd_kernelIfEEvPT_S3_Piiiii --------------------------
	.section	.nv.info._ZN18transformer_engine8kv_cache26convert_bshd_to_thd_kernelIfEEvPT_S3_Piiiii,"",@"SHT_CUDA_INFO"
	.sectionflags	@""
	.align	4


	//----- nvinfo : EIATTR_CUDA_API_VERSION
	.align		4
        /*0000*/ 	.byte	0x04, 0x37
        /*0002*/ 	.short	(.L_217 - .L_216)
.L_216:
        /*0004*/ 	.word	0x00000082


	//----- nvinfo : EIATTR_KPARAM_INFO
	.align		4
.L_217:
        /*0008*/ 	.byte	0x04, 0x17
        /*000a*/ 	.short	(.L_219 - .L_218)
.L_218:
        /*000c*/ 	.word	0x00000000
        /*0010*/ 	.short	0x0006
        /*0012*/ 	.short	0x0024
        /*0014*/ 	.byte	0x00, 0xf0, 0x11, 0x00


	//----- nvinfo : EIATTR_KPARAM_INFO
	.align		4
.L_219:
        /*0018*/ 	.byte	0x04, 0x17
        /*001a*/ 	.short	(.L_221 - .L_220)
.L_220:
        /*001c*/ 	.word	0x00000000
        /*0020*/ 	.short	0x0005
        /*0022*/ 	.short	0x0020
        /*0024*/ 	.byte	0x00, 0xf0, 0x11, 0x00


	//----- nvinfo : EIATTR_KPARAM_INFO
	.align		4
.L_221:
        /*0028*/ 	.byte	0x04, 0x17
        /*002a*/ 	.short	(.L_223 - .L_222)
.L_222:
        /*002c*/ 	.word	0x00000000
        /*0030*/ 	.short	0x0004
        /*0032*/ 	.short	0x001c
        /*0034*/ 	.byte	0x00, 0xf0, 0x11, 0x00


	//----- nvinfo : EIATTR_KPARAM_INFO
	.align		4
.L_223:
        /*0038*/ 	.byte	0x04, 0x17
        /*003a*/ 	.short	(.L_225 - .L_224)
.L_224:
        /*003c*/ 	.word	0x00000000
        /*0040*/ 	.short	0x0003
        /*0042*/ 	.short	0x0018
        /*0044*/ 	.byte	0x00, 0xf0, 0x11, 0x00


	//----- nvinfo : EIATTR_KPARAM_INFO
	.align		4
.L_225:
        /*0048*/ 	.byte	0x04, 0x17
        /*004a*/ 	.short	(.L_227 - .L_226)
.L_226:
        /*004c*/ 	.word	0x00000000
        /*0050*/ 	.short	0x0002
        /*0052*/ 	.short	0x0010
        /*0054*/ 	.byte	0x00, 0xf5, 0x21, 0x00


	//----- nvinfo : EIATTR_KPARAM_INFO
	.align		4
.L_227:
        /*0058*/ 	.byte	0x04, 0x17
        /*005a*/ 	.short	(.L_229 - .L_228)
.L_228:
        /*005c*/ 	.word	0x00000000
        /*0060*/ 	.short	0x0001
        /*0062*/ 	.short	0x0008
        /*0064*/ 	.byte	0x00, 0xf5, 0x21, 0x00


	//----- nvinfo : EIATTR_KPARAM_INFO
	.align		4
.L_229:
        /*0068*/ 	.byte	0x04, 0x17
        /*006a*/ 	.short	(.L_231 - .L_230)
.L_230:
        /*006c*/ 	.word	0x00000000
        /*0070*/ 	.short	0x0000
        /*0072*/ 	.short	0x0000
        /*0074*/ 	.byte	0x00, 0xf5, 0x21, 0x00


	//----- nvinfo : EIATTR_SPARSE_MMA_MASK
	.align		4
.L_231:
        /*0078*/ 	.byte	0x03, 0x50
        /*007a*/ 	.short	0x0000


	//----- nvinfo : EIATTR_MAXREG_COUNT
	.align		4
        /*007c*/ 	.byte	0x03, 0x1b
        /*007e*/ 	.short	0x00ff


	//----- nvinfo : EIATTR_MERCURY_ISA_VERSION
	.align		4
        /*0080*/ 	.byte	0x03, 0x5f
        /*0082*/ 	.short	0x0101


	//----- nvinfo : EIATTR_VRC_CTA_INIT_COUNT
	.align		4
        /*0084*/ 	.byte	0x02, 0x4a
	.zero		1
	.zero		1


	//----- nvinfo : EIATTR_EXIT_INSTR_OFFSETS
	.align		4
        /*0088*/ 	.byte	0x04, 0x1c
        /*008a*/ 	.short	(.L_233 - .L_232)


	//   ....[0]....
.L_232:
        /*008c*/ 	.word	0x00000040


	//   ....[1]....
        /*0090*/ 	.word	0x00000310


	//----- nvinfo : EIATTR_CRS_STACK_SIZE
	.align		4
.L_233:
        /*0094*/ 	.byte	0x04, 0x1e
        /*0096*/ 	.short	(.L_235 - .L_234)
.L_234:
        /*0098*/ 	.word	0x00000000


	//----- nvinfo : EIATTR_CBANK_PARAM_SIZE
	.align		4
.L_235:
        /*009c*/ 	.byte	0x03, 0x19
        /*009e*/ 	.short	0x0028


	//----- nvinfo : EIATTR_PARAM_CBANK
	.align		4
        /*00a0*/ 	.byte	0x04, 0x0a
        /*00a2*/ 	.short	(.L_237 - .L_236)
	.align		4
.L_236:
        /*00a4*/ 	.word	index@(.nv.constant0._ZN18transformer_engine8kv_cache26convert_bshd_to_thd_kernelIfEEvPT_S3_Piiiii)
        /*00a8*/ 	.short	0x0380
        /*00aa*/ 	.short	0x0028


	//----- nvinfo : EIATTR_SW_WAR
	.align		4
.L_237:
        /*00ac*/ 	.byte	0x04, 0x36
        /*00ae*/ 	.short	(.L_239 - .L_238)
.L_238:
        /*00b0*/ 	.word	0x00000008
.L_239:


//--------------------- .nv.info._ZN18transformer_engine8kv_cache26convert_thd_to_bshd_kernelI13__nv_fp8_e5m2EEvPT_S4_Piiiii --------------------------
	.section	.nv.info._ZN18transformer_engine8kv_cache26convert_thd_to_bshd_kernelI13__nv_fp8_e5m2EEvPT_S4_Piiiii,"",@"SHT_CUDA_INFO"
	.sectionflags	@""
	.align	4


	//----- nvinfo : EIATTR_CUDA_API_VERSION
	.align		4
        /*0000*/ 	.byte	0x04, 0x37
        /*0002*/ 	.short	(.L_241 - .L_240)
.L_240:
        /*0004*/ 	.word	0x00000082


	//----- nvinfo : EIATTR_KPARAM_INFO
	.align		4
.L_241:
        /*0008*/ 	.byte	0x04, 0x17
        /*000a*/ 	.short	(.L_243 - .L_242)
.L_242:
        /*000c*/ 	.word	0x00000000
        /*0010*/ 	.short	0x0006
        /*0012*/ 	.short	0x0024
        /*0014*/ 	.byte	0x00, 0xf0, 0x11, 0x00


	//----- nvinfo : EIATTR_KPARAM_INFO
	.align		4
.L_243:
        /*0018*/ 	.byte	0x04, 0x17
        /*001a*/ 	.short	(.L_245 - .L_244)
.L_244:
        /*001c*/ 	.word	0x00000000
        /*0020*/ 	.short	0x0005
        /*0022*/ 	.short	0x0020
        /*0024*/ 	.byte	0x00, 0xf0, 0x11, 0x00


	//----- nvinfo : EIATTR_KPARAM_INFO
	.align		4
.L_245:
        /*0028*/ 	.byte	0x04, 0x17
        /*002a*/ 	.short	(.L_247 - .L_246)
.L_246:
        /*002c*/ 	.word	0x00000000
        /*0030*/ 	.short	0x0004
        /*0032*/ 	.short	0x001c
        /*0034*/ 	.byte	0x00, 0xf0, 0x11, 0x00


	//----- nvinfo : EIATTR_KPARAM_INFO
	.align		4
.L_247:
        /*0038*/ 	.byte	0x04, 0x17
        /*003a*/ 	.short	(.L_249 - .L_248)
.L_248:
        /*003c*/ 	.word	0x00000000
        /*0040*/ 	.short	0x0003
        /*0042*/ 	.short	0x0018
        /*0044*/ 	.byte	0x00, 0xf0, 0x11, 0x00


	//----- nvinfo : EIATTR_KPARAM_INFO
	.align		4
.L_249:
        /*0048*/ 	.byte	0x04, 0x17
        /*004a*/ 	.short	(.L_251 - .L_250)
.L_250:
        /*004c*/ 	.word	0x00000000
        /*0050*/ 	.short	0x0002
        /*0052*/ 	.short	0x0010
        /*0054*/ 	.byte	0x00, 0xf5, 0x21, 0x00


	//----- nvinfo : EIATTR_KPARAM_INFO
	.align		4
.L_251:
        /*0058*/ 	.byte	0x04, 0x17
        /*005a*/ 	.short	(.L_253 - .L_252)
.L_252:
        /*005c*/ 	.word	0x00000000
        /*0060*/ 	.short	0x0001
        /*0062*/ 	.short	0x0008
        /*0064*/ 	.byte	0x00, 0xf5, 0x21, 0x00


	//----- nvinfo : EIATTR_KPARAM_INFO
	.align		4
.L_253:
        /*0068*/ 	.byte	0x04, 0x17
        /*006a*/ 	.short	(.L_255 - .L_254)
.L_254:
        /*006c*/ 	.word	0x00000000
        /*0070*/ 	.short	0x0000
        /*0072*/ 	.short	0x0000
        /*0074*/ 	.byte	0x00, 0xf5, 0x21, 0x00


	//----- nvinfo : EIATTR_SPARSE_MMA_MASK
	.align		4
.L_255:
        /*0078*/ 	.byte	0x03, 0x50
        /*007a*/ 	.short	0x0000


	//----- nvinfo : EIATTR_MAXREG_COUNT
	.align		4
        /*007c*/ 	.byte	0x03, 0x1b
        /*007e*/ 	.short	0x00ff


	//----- nvinfo : EIATTR_MERCURY_ISA_VERSION
	.align		4
        /*0080*/ 	.byte	0x03, 0x5f
        /*0082*/ 	.short	0x0101


	//----- nvinfo : EIATTR_VRC_CTA_INIT_COUNT
	.align		4
        /*0084*/ 	.byte	0x02, 0x4a
	.zero		1
	.zero		1


	//----- nvinfo : EIATTR_EXIT_INSTR_OFFSETS
	.align		4
        /*0088*/ 	.byte	0x04, 0x1c
        /*008a*/ 	.short	(.L_257 - .L_256)


	//   ....[0]....
.L_256:
        /*008c*/ 	.word	0x00000040


	//   ....[1]....
        /*0090*/ 	.word	0x000002c0


	//----- nvinfo : EIATTR_CRS_STACK_SIZE
	.align		4
.L_257:
        /*0094*/ 	.byte	0x04, 0x1e
        /*0096*/ 	.short	(.L_259 - .L_258)
.L_258:
        /*0098*/ 	.word	0x00000000


	//----- nvinfo : EIATTR_CBANK_PARAM_SIZE
	.align		4
.L_259:
        /*009c*/ 	.byte	0x03, 0x19
        /*009e*/ 	.short	0x0028


	//----- nvinfo : EIATTR_PARAM_CBANK
	.align		4
        /*00a0*/ 	.byte	0x04, 0x0a
        /*00a2*/ 	.short	(.L_261 - .L_260)
	.align		4
.L_260:
        /*00a4*/ 	.word	index@(.nv.constant0._ZN18transformer_engine8kv_cache26convert_thd_to_bshd_kernelI13__nv_fp8_e5m2EEvPT_S4_Piiiii)
        /*00a8*/ 	.short	0x0380
        /*00aa*/ 	.short	0x0028


	//----- nvinfo : EIATTR_SW_WAR
	.align		4
.L_261:
        /*00ac*/ 	.byte	0x04, 0x36
        /*00ae*/ 	.short	(.L_263 - .L_262)
.L_262:
        /*00b0*/ 	.word	0x00000008
.L_263:


//--------------------- .nv.info._ZN18transformer_engine8kv_cache26convert_thd_to_bshd_kernelI13__nv_fp8_e4m3EEvPT_S4_Piiiii --------------------------
	.section	.nv.info._ZN18transformer_engine8kv_cache26convert_thd_to_bshd_kernelI13__nv_fp8_e4m3EEvPT_S4_Piiiii,"",@"SHT_CUDA_INFO"
	.sectionflags	@""
	.align	4


	//----- nvinfo : EIATTR_CUDA_API_VERSION
	.align		4
        /*0000*/ 	.byte	0x04, 0x37
        /*0002*/ 	.short	(.L_265 - .L_264)
.L_264:
        /*0004*/ 	.word	0x00000082


	//----- nvinfo : EIATTR_KPARAM_INFO
	.align		4
.L_265:
        /*0008*/ 	.byte	0x04, 0x17
        /*000a*/ 	.short	(.L_267 - .L_266)
.L_266:
        /*000c*/ 	.word	0x00000000
        /*0010*/ 	.short	0x0006
        /*0012*/ 	.short	0x0024
        /*0014*/ 	.byte	0x00, 0xf0, 0x11, 0x00


	//----- nvinfo : EIATTR_KPARAM_INFO
	.align		4
.L_267:
        /*0018*/ 	.byte	0x04, 0x17
        /*001a*/ 	.short	(.L_269 - .L_268)
.L_268:
        /*001c*/ 	.word	0x00000000
        /*0020*/ 	.short	0x0005
        /*0022*/ 	.short	0x0020
        /*0024*/ 	.byte	0x00, 0xf0, 0x11, 0x00


	//----- nvinfo : EIATTR_KPARAM_INFO
	.align		4
.L_269:
        /*0028*/ 	.byte	0x04, 0x17
        /*002a*/ 	.short	(.L_271 - .L_270)
.L_270:
        /*002c*/ 	.word	0x00000000
        /*0030*/ 	.short	0x0004
        /*0032*/ 	.short	0x001c
        /*0034*/ 	.byte	0x00, 0xf0, 0x11, 0x00


	//----- nvinfo : EIATTR_KPARAM_INFO
	.align		4
.L_271:
        /*0038*/ 	.byte	0x04, 0x17
        /*003a*/ 	.short	(.L_273 - .L_272)
.L_272:
        /*003c*/ 	.word	0x00000000
        /*0040*/ 	.short	0x0003
        /*0042*/ 	.short	0x0018
        /*0044*/ 	.byte	0x00, 0xf0, 0x11, 0x00


	//----- nvinfo : EIATTR_KPARAM_INFO
	.align		4
.L_273:
        /*0048*/ 	.byte	0x04, 0x17
        /*004a*/ 	.short	(.L_275 - .L_274)
.L_274:
        /*004c*/ 	.word	0x00000000
        /*0050*/ 	.short	0x0002
        /*0052*/ 	.short	0x0010
        /*0054*/ 	.byte	0x00, 0xf5, 0x21, 0x00


	//----- nvinfo : EIATTR_KPARAM_INFO
	.align		4
.L_275:
        /*0058*/ 	.byte	0x04, 0x17
        /*005a*/ 	.short	(.L_277 - .L_276)
.L_276:
        /*005c*/ 	.word	0x00000000
        /*0060*/ 	.short	0x0001
        /*0062*/ 	.short	0x0008
        /*0064*/ 	.byte	0x00, 0xf5, 0x21, 0x00


	//----- nvinfo : EIATTR_KPARAM_INFO
	.align		4
.L_277:
        /*0068*/ 	.byte	0x04, 0x17
        /*006a*/ 	.short	(.L_279 - .L_278)
.L_278:
        /*006c*/ 	.word	0x00000000
        /*0070*/ 	.short	0x0000
        /*0072*/ 	.short	0x0000
        /*0074*/ 	.byte	0x00, 0xf5, 0x21, 0x00


	//----- nvinfo : EIATTR_SPARSE_MMA_MASK
	.align		4
.L_279:
        /*0078*/ 	.byte	0x03, 0x50
        /*007a*/ 	.short	0x0000


	//----- nvinfo : EIATTR_MAXREG_COUNT
	.align		4
        /*007c*/ 	.byte	0x03, 0x1b
        /*007e*/ 	.short	0x00ff


	//----- nvinfo : EIATTR_MERCURY_ISA_VERSION
	.align		4
        /*0080*/ 	.byte	0x03, 0x5f
        /*0082*/ 	.short	0x0101


	//----- nvinfo : EIATTR_VRC_CTA_INIT_COUNT
	.align		4
        /*0084*/ 	.byte	0x02, 0x4a
	.zero		1
	.zero		1


	//----- nvinfo : EIATTR_EXIT_INSTR_OFFSETS
	.align		4
        /*0088*/ 	.byte	0x04, 0x1c
        /*008a*/ 	.short	(.L_281 - .L_280)


	//   ....[0]....
.L_280:
        /*008c*/ 	.word	0x00000040


	//   ....[1]....
        /*0090*/ 	.word	0x000002c0


	//----- nvinfo : EIATTR_CRS_STACK_SIZE
	.align		4
.L_281:
        /*0094*/ 	.byte	0x04, 0x1e
        /*0096*/ 	.short	(.L_283 - .L_282)
.L_282:
        /*0098*/ 	.word	0x00000000


	//----- nvinfo : EIATTR_CBANK_PARAM_SIZE
	.align		4
.L_283:
        /*009c*/ 	.byte	0x03, 0x19
        /*009e*/ 	.short	0x0028


	//----- nvinfo : EIATTR_PARAM_CBANK
	.align		4
        /*00a0*/ 	.byte	0x04, 0x0a
        /*00a2*/ 	.short	(.L_285 - .L_284)
	.align		4
.L_284:
        /*00a4*/ 	.word	index@(.nv.constant0._ZN18transformer_engine8kv_cache26convert_thd_to_bshd_kernelI13__nv_fp8_e4m3EEvPT_S4_Piiiii)
        /*00a8*/ 	.short	0x0380
        /*00aa*/ 	.short	0x0028


	//----- nvinfo : EIATTR_SW_WAR
	.align		4
.L_285:
        /*00ac*/ 	.byte	0x04, 0x36
        /*00ae*/ 	.short	(.L_287 - .L_286)
.L_286:
        /*00b0*/ 	.word	0x00000008
.L_287:


//--------------------- .nv.info._ZN18transformer_engine8kv_cache26convert_thd_to_bshd_kernelI13__nv_bfloat16EEvPT_S4_Piiiii --------------------------
	.section	.nv.info._ZN18transformer_engine8kv_cache26convert_thd_to_bshd_kernelI13__nv_bfloat16EEvPT_S4_Piiiii,"",@"SHT_CUDA_INFO"
	.sectionflags	@""
	.align	4


	//----- nvinfo : EIATTR_CUDA_API_VERSION
	.align		4
        /*0000*/ 	.byte	0x04, 0x37
        /*0002*/ 	.short	(.L_289 - .L_288)
.L_288:
        /*0004*/ 	.word	0x00000082


	//----- nvinfo : EIATTR_KPARAM_INFO
	.align		4
.L_289:
        /*0008*/ 	.byte	0x04, 0x17
        /*000a*/ 	.short	(.L_291 - .L_290)
.L_290:
        /*000c*/ 	.word	0x00000000
        /*0010*/ 	.short	0x0006
        /*0012*/ 	.short	0x0024
        /*0014*/ 	.byte	0x00, 0xf0, 0x11, 0x00


	//----- nvinfo : EIATTR_KPARAM_INFO
	.align		4
.L_291:
        /*0018*/ 	.byte	0x04, 0x17
        /*001a*/ 	.short	(.L_293 - .L_292)
.L_292:
        /*001c*/ 	.word	0x00000000
        /*0020*/ 	.short	0x0005
        /*0022*/ 	.short	0x0020
        /*0024*/ 	.byte	0x00, 0xf0, 0x11, 0x00


	//----- nvinfo : EIATTR_KPARAM_INFO
	.align		4
.L_293:
        /*0028*/ 	.byte	0x04, 0x17
        /*002a*/ 	.short	(.L_295 - .L_294)
.L_294:
        /*002c*/ 	.word	0x00000000
        /*0030*/ 	.short	0x0004
        /*0032*/ 	.short	0x001c
        /*0034*/ 	.byte	0x00, 0xf0, 0x11, 0x00


	//----- nvinfo : EIATTR_KPARAM_INFO
	.align		4
.L_295:
        /*0038*/ 	.byte	0x04, 0x17
        /*003a*/ 	.short	(.L_297 - .L_296)
.L_296:
        /*003c*/ 	.word	0x00000000
        /*0040*/ 	.short	0x0003
        /*0042*/ 	.short	0x0018
        /*0044*/ 	.byte	0x00, 0xf0, 0x11, 0x00


	//----- nvinfo : EIATTR_KPARAM_INFO
	.align		4
.L_297:
        /*0048*/ 	.byte	0x04, 0x17
        /*004a*/ 	.short	(.L_299 - .L_298)
.L_298:
        /*004c*/ 	.word	0x00000000
        /*0050*/ 	.short	0x0002
        /*0052*/ 	.short	0x0010
        /*0054*/ 	.byte	0x00, 0xf5, 0x21, 0x00


	//----- nvinfo : EIATTR_KPARAM_INFO
	.align		4
.L_299:
        /*0058*/ 	.byte	0x04, 0x17
        /*005a*/ 	.short	(.L_301 - .L_300)
.L_300:
        /*005c*/ 	.word	0x00000000
        /*0060*/ 	.short	0x0001
        /*0062*/ 	.short	0x0008
        /*0064*/ 	.byte	0x00, 0xf5, 0x21, 0x00


	//----- nvinfo : EIATTR_KPARAM_INFO
	.align		4
.L_301:
        /*0068*/ 	.byte	0x04, 0x17
        /*006a*/ 	.short	(.L_303 - .L_302)
.L_302:
        /*006c*/ 	.word	0x00000000
        /*0070*/ 	.short	0x0000
        /*0072*/ 	.short	0x0000
        /*0074*/ 	.byte	0x00, 0xf5, 0x21, 0x00


	//----- nvinfo : EIATTR_SPARSE_MMA_MASK
	.align		4
.L_303:
        /*0078*/ 	.byte	0x03, 0x50
        /*007a*/ 	.short	0x0000


	//----- nvinfo : EIATTR_MAXREG_COUNT
	.align		4
        /*007c*/ 	.byte	0x03, 0x1b
        /*007e*/ 	.short	0x00ff


	//----- nvinfo : EIATTR_MERCURY_ISA_VERSION
	.align		4
        /*0080*/ 	.byte	0x03, 0x5f
        /*0082*/ 	.short	0x0101


	//----- nvinfo : EIATTR_VRC_CTA_INIT_COUNT
	.align		4
        /*0084*/ 	.byte	0x02, 0x4a
	.zero		1
	.zero		1


	//----- nvinfo : EIATTR_EXIT_INSTR_OFFSETS
	.align		4
        /*0088*/ 	.byte	0x04, 0x1c
        /*008a*/ 	.short	(.L_305 - .L_304)


	//   ....[0]....
.L_304:
        /*008c*/ 	.word	0x00000040


	//   ....[1]....
        /*0090*/ 	.word	0x00000300


	//----- nvinfo : EIATTR_CRS_STACK_SIZE
	.align		4
.L_305:
        /*0094*/ 	.byte	0x04, 0x1e
        /*0096*/ 	.short	(.L_307 - .L_306)
.L_306:
        /*0098*/ 	.word	0x00000000


	//----- nvinfo : EIATTR_CBANK_PARAM_SIZE
	.align		4
.L_307:
        /*009c*/ 	.byte	0x03, 0x19
        /*009e*/ 	.short	0x0028


	//----- nvinfo : EIATTR_PARAM_CBANK
	.align		4
        /*00a0*/ 	.byte	0x04, 0x0a
        /*00a2*/ 	.short	(.L_309 - .L_308)
	.align		4
.L_308:
        /*00a4*/ 	.word	index@(.nv.constant0._ZN18transformer_engine8kv_cache26convert_thd_to_bshd_kernelI13__nv_bfloat16EEvPT_S4_Piiiii)
        /*00a8*/ 	.short	0x0380
        /*00aa*/ 	.short	0x0028


	//----- nvinfo : EIATTR_SW_WAR
	.align		4
.L_309:
        /*00ac*/ 	.byte	0x04, 0x36
        /*00ae*/ 	.short	(.L_311 - .L_310)
.L_310:
        /*00b0*/ 	.word	0x00000008
.L_311:


//--------------------- .nv.info._ZN18transformer_engine8kv_cache26convert_thd_to_bshd_kernelI6__halfEEvPT_S4_Piiiii --------------------------
	.section	.nv.info._ZN18transformer_engine8kv_cache26convert_thd_to_bshd_kernelI6__halfEEvPT_S4_Piiiii,"",@"SHT_CUDA_INFO"
	.sectionflags	@""
	.align	4


	//----- nvinfo : EIATTR_CUDA_API_VERSION
	.align		4
        /*0000*/ 	.byte	0x04, 0x37
        /*0002*/ 	.short	(.L_313 - .L_312)
.L_312:
        /*0004*/ 	.word	0x00000082


	//----- nvinfo : EIATTR_KPARAM_INFO
	.align		4
.L_313:
        /*0008*/ 	.byte	0x04, 0x17
        /*000a*/ 	.short	(.L_315 - .L_314)
.L_314:
        /*000c*/ 	.word	0x00000000
        /*0010*/ 	.short	0x0006
        /*0012*/ 	.short	0x0024
        /*0014*/ 	.byte	0x00, 0xf0, 0x11, 0x00


	//----- nvinfo : EIATTR_KPARAM_INFO
	.align		4
.L_315:
        /*0018*/ 	.byte	0x04, 0x17
        /*001a*/ 	.short	(.L_317 - .L_316)
.L_316:
        /*001c*/ 	.word	0x00000000
        /*0020*/ 	.short	0x0005
        /*0022*/ 	.short	0x0020
        /*0024*/ 	.byte	0x00, 0xf0, 0x11, 0x00


	//----- nvinfo : EIATTR_KPARAM_INFO
	.align		4
.L_317:
        /*0028*/ 	.byte	0x04, 0x17
        /*002a*/ 	.short	(.L_319 - .L_318)
.L_318:
        /*002c*/ 	.word	0x00000000
        /*0030*/ 	.short	0x0004
        /*0032*/ 	.short	0x001c
        /*0034*/ 	.byte	0x00, 0xf0, 0x11, 0x00


	//----- nvinfo : EIATTR_KPARAM_INFO
	.align		4
.L_319:
        /*0038*/ 	.byte	0x04, 0x17
        /*003a*/ 	.short	(.L_321 - .L_320)
.L_320:
        /*003c*/ 	.word	0x00000000
        /*0040*/ 	.short	0x0003
        /*0042*/ 	.short	0x0018
        /*0044*/ 	.byte	0x00, 0xf0, 0x11, 0x00


	//----- nvinfo : EIATTR_KPARAM_INFO
	.align		4
.L_321:
        /*0048*/ 	.byte	0x04, 0x17
        /*004a*/ 	.short	(.L_323 - .L_322)
.L_322:
        /*004c*/ 	.word	0x00000000
        /*0050*/ 	.short	0x0002
        /*0052*/ 	.short	0x0010
        /*0054*/ 	.byte	0x00, 0xf5, 0x21, 0x00


	//----- nvinfo : EIATTR_KPARAM_INFO
	.align		4
.L_323:
        /*0058*/ 	.byte	0x04, 0x17
        /*005a*/ 	.short	(.L_325 - .L_324)
.L_324:
        /*005c*/ 	.word	0x00000000
        /*0060*/ 	.short	0x0001
        /*0062*/ 	.short	0x0008
        /*0064*/ 	.byte	0x00, 0xf5, 0x21, 0x00


	//----- nvinfo : EIATTR_KPARAM_INFO
	.align		4
.L_325:
        /*0068*/ 	.byte	0x04, 0x17
        /*006a*/ 	.short	(.L_327 - .L_326)
.L_326:
        /*006c*/ 	.word	0x00000000
        /*0070*/ 	.short	0x0000
        /*0072*/ 	.short	0x0000
        /*0074*/ 	.byte	0x00, 0xf5, 0x21, 0x00


	//----- nvinfo : EIATTR_SPARSE_MMA_MASK
	.align		4
.L_327:
        /*0078*/ 	.byte	0x03, 0x50
        /*007a*/ 	.short	0x0000


	//----- nvinfo : EIATTR_MAXREG_COUNT
	.align		4
        /*007c*/ 	.byte	0x03, 0x1b
        /*007e*/ 	.short	0x00ff


	//----- nvinfo : EIATTR_MERCURY_ISA_VERSION
	.align		4
        /*0080*/ 	.byte	0x03, 0x5f
        /*0082*/ 	.short	0x0101


	//----- nvinfo : EIATTR_VRC_CTA_INIT_COUNT
	.align		4
        /*0084*/ 	.byte	0x02, 0x4a
	.zero		1
	.zero		1


	//----- nvinfo : EIATTR_EXIT_INSTR_OFFSETS
	.align		4
        /*0088*/ 	.byte	0x04, 0x1c
        /*008a*/ 	.short	(.L_329 - .L_328)


	//   ....[0]....
.L_328:
        /*008c*/ 	.word	0x00000040


	//   ....[1]....
        /*0090*/ 	.word	0x00000300


	//----- nvinfo : EIATTR_CRS_STACK_SIZE
	.align		4
.L_329:
        /*0094*/ 	.byte	0x04, 0x1e
        /*0096*/ 	.short	(.L_331 - .L_330)
.L_330:
        /*0098*/ 	.word	0x00000000


	//----- nvinfo : EIATTR_CBANK_PARAM_SIZE
	.align		4
.L_331:
        /*009c*/ 	.byte	0x03, 0x19
        /*009e*/ 	.short	0x0028


	//----- nvinfo : EIATTR_PARAM_CBANK
	.align		4
        /*00a0*/ 	.byte	0x04, 0x0a
        /*00a2*/ 	.short	(.L_333 - .L_332)
	.align		4
.L_332:
        /*00a4*/ 	.word	index@(.nv.constant0._ZN18transformer_engine8kv_cache26convert_thd_to_bshd_kernelI6__halfEEvPT_S4_Piiiii)
        /*00a8*/ 	.short	0x0380
        /*00aa*/ 	.short	0x0028


	//----- nvinfo : EIATTR_SW_WAR
	.align		4
.L_333:
        /*00ac*/ 	.byte	0x04, 0x36
        /*00ae*/ 	.short	(.L_335 - .L_334)
.L_334:
        /*00b0*/ 	.word	0x00000008
.L_335:


//--------------------- .nv.info._ZN18transformer_engine8kv_cache26convert_thd_to_bshd_kernelIfEEvPT_S3_Piiiii --------------------------
	.section	.nv.info._ZN18transformer_engine8kv_cache26convert_thd_to_bshd_kernelIfEEvPT_S3_Piiiii,"",@"SHT_CUDA_INFO"
	.sectionflags	@""
	.align	4


	//----- nvinfo : EIATTR_CUDA_API_VERSION
	.align		4
        /*0000*/ 	.byte	0x04, 0x37
        /*0002*/ 	.short	(.L_337 - .L_336)
.L_336:
        /*0004*/ 	.word	0x00000082


	//----- nvinfo : EIATTR_KPARAM_INFO
	.align		4
.L_337:
        /*0008*/ 	.byte	0x04, 0x17
        /*000a*/ 	.short	(.L_339 - .L_338)
.L_338:
        /*000c*/ 	.word	0x00000000
        /*0010*/ 	.short	0x0006
        /*0012*/ 	.short	0x0024
        /*0014*/ 	.byte	0x00, 0xf0, 0x11, 0x00


	//----- nvinfo : EIATTR_KPARAM_INFO
	.align		4
.L_339:
        /*0018*/ 	.byte	0x04, 0x17
        /*001a*/ 	.short	(.L_341 - .L_340)
.L_340:
        /*001c*/ 	.word	0x00000000
        /*0020*/ 	.short	0x0005
        /*0022*/ 	.short	0x0020
        /*0024*/ 	.byte	0x00, 0xf0, 0x11, 0x00


	//----- nvinfo : EIATTR_KPARAM_INFO
	.align		4
.L_341:
        /*0028*/ 	.byte	0x04, 0x17
        /*002a*/ 	.short	(.L_343 - .L_342)
.L_342:
        /*002c*/ 	.word	0x00000000
        /*0030*/ 	.short	0x0004
        /*0032*/ 	.short	0x001c
        /*0034*/ 	.byte	0x00, 0xf0, 0x11, 0x00


	//----- nvinfo : EIATTR_KPARAM_INFO
	.align		4
.L_343:
        /*0038*/ 	.byte	0x04, 0x17
        /*003a*/ 	.short	(.L_345 - .L_344)
.L_344:
        /*003c*/ 	.word	0x00000000
        /*0040*/ 	.short	0x0003
        /*0042*/ 	.short	0x0018
        /*0044*/ 	.byte	0x00, 0xf0, 0x11, 0x00


	//----- nvinfo : EIATTR_KPARAM_INFO
	.align		4
.L_345:
        /*0048*/ 	.byte	0x04, 0x17
        /*004a*/ 	.short	(.L_347 - .L_346)
.L_346:
        /*004c*/ 	.word	0x00000000
        /*0050*/ 	.short	0x0002
        /*0052*/ 	.short	0x0010
        /*0054*/ 	.byte	0x00, 0xf5, 0x21, 0x00


	//----- nvinfo : EIATTR_KPARAM_INFO
	.align		4
.L_347:
        /*0058*/ 	.byte	0x04, 0x17
        /*005a*/ 	.short	(.L_349 - .L_348)
.L_348:
        /*005c*/ 	.word	0x00000000
        /*0060*/ 	.short	0x0001
        /*0062*/ 	.short	0x0008
        /*0064*/ 	.byte	0x00, 0xf5, 0x21, 0x00


	//----- nvinfo : EIATTR_KPARAM_INFO
	.align		4
.L_349:
        /*0068*/ 	.byte	0x04, 0x17
        /*006a*/ 	.short	(.L_351 - .L_350)
.L_350:
        /*006c*/ 	.word	0x00000000
        /*0070*/ 	.short	0x0000
        /*0072*/ 	.short	0x0000
        /*0074*/ 	.byte	0x00, 0xf5, 0x21, 0x00


	//----- nvinfo : EIATTR_SPARSE_MMA_MASK
	.align		4
.L_351:
        /*0078*/ 	.byte	0x03, 0x50
        /*007a*/ 	.short	0x0000


	//----- nvinfo : EIATTR_MAXREG_COUNT
	.align		4
        /*007c*/ 	.byte	0x03, 0x1b
        /*007e*/ 	.short	0x00ff


	//----- nvinfo : EIATTR_MERCURY_ISA_VERSION
	.align		4
        /*0080*/ 	.byte	0x03, 0x5f
        /*0082*/ 	.short	0x0101


	//----- nvinfo : EIATTR_VRC_CTA_INIT_COUNT
	.align		4
        /*0084*/ 	.byte	0x02, 0x4a
	.zero		1
	.zero		1


	//----- nvinfo : EIATTR_EXIT_INSTR_OFFSETS
	.align		4
        /*0088*/ 	.byte	0x04, 0x1c
        /*008a*/ 	.short	(.L_353 - .L_352)


	//   ....[0]....
.L_352:
        /*008c*/ 	.word	0x00000040


	//   ....[1]....
        /*0090*/ 	.word	0x00000300


	//----- nvinfo : EIATTR_CRS_STACK_SIZE
	.align		4
.L_353:
        /*0094*/ 	.byte	0x04, 0x1e
        /*0096*/ 	.short	(.L_355 - .L_354)
.L_354:
        /*0098*/ 	.word	0x00000000


	//----- nvinfo : EIATTR_CBANK_PARAM_SIZE
	.align		4
.L_355:
        /*009c*/ 	.byte	0x03, 0x19
        /*009e*/ 	.short	0x0028


	//----- nvinfo : EIATTR_PARAM_CBANK
	.align		4
        /*00a0*/ 	.byte	0x04, 0x0a
        /*00a2*/ 	.short	(.L_357 - .L_356)
	.align		4
.L_356:
        /*00a4*/ 	.word	index@(.nv.constant0._ZN18transformer_engine8kv_cache26convert_thd_to_bshd_kernelIfEEvPT_S3_Piiiii)
        /*00a8*/ 	.short	0x0380
        /*00aa*/ 	.short	0x0028


	//----- nvinfo : EIATTR_SW_WAR
	.align		4
.L_357:
        /*00ac*/ 	.byte	0x04, 0x36
        /*00ae*/ 	.short	(.L_359 - .L_358)
.L_358:
        /*00b0*/ 	.word	0x00000008
.L_359:


//--------------------- .nv.info._ZN18transformer_engine8kv_cache23copy_to_kv_cache_kernelI13__nv_fp8_e5m2EEvPT_S4_S4_S4_PiS5_S5_15NVTE_QKV_Formatiiiiiiib --------------------------
	.section	.nv.info._ZN18transformer_engine8kv_cache23copy_to_kv_cache_kernelI13__nv_fp8_e5m2EEvPT_S4_S4_S4_PiS5_S5_15NVTE_QKV_Formatiiiiiiib,"",@"SHT_CUDA_INFO"
	.sectionflags	@""
	.align	4


	//----- nvinfo : EIATTR_CUDA_API_VERSION
	.align		4
        /*0000*/ 	.byte	0x04, 0x37
        /*0002*/ 	.short	(.L_361 - .L_360)
.L_360:
        /*0004*/ 	.word	0x00000082


	//----- nvinfo : EIATTR_KPARAM_INFO
	.align		4
.L_361:
        /*0008*/ 	.byte	0x04, 0x17
        /*000a*/ 	.short	(.L_363 - .L_362)
.L_362:
        /*000c*/ 	.word	0x00000000
        /*0010*/ 	.short	0x000f
        /*0012*/ 	.short	0x0058
        /*0014*/ 	.byte	0x00, 0xf0, 0x05, 0x00


	//----- nvinfo : EIATTR_KPARAM_INFO
	.align		4
.L_363:
        /*0018*/ 	.byte	0x04, 0x17
        /*001a*/ 	.short	(.L_365 - .L_364)
.L_364:
        /*001c*/ 	.word	0x00000000
        /*0020*/ 	.short	0x000e
        /*0022*/ 	.short	0x0054
        /*0024*/ 	.byte	0x00, 0xf0, 0x11, 0x00


	//----- nvinfo : EIATTR_KPARAM_INFO
	.align		4
.L_365:
        /*0028*/ 	.byte	0x04, 0x17
        /*002a*/ 	.short	(.L_367 - .L_366)
.L_366:
        /*002c*/ 	.word	0x00000000
        /*0030*/ 	.short	0x000d
        /*0032*/ 	.short	0x0050
        /*0034*/ 	.byte	0x00, 0xf0, 0x11, 0x00


	//----- nvinfo : EIATTR_KPARAM_INFO
	.align		4
.L_367:
        /*0038*/ 	.byte	0x04, 0x17
        /*003a*/ 	.short	(.L_369 - .L_368)
.L_368:
        /*003c*/ 	.word	0x00000000
        /*0040*/ 	.short	0x000c
        /*0042*/ 	.short	0x004c
        /*0044*/ 	.byte	0x00, 0xf0, 0x11, 0x00


	//----- nvinfo : EIATTR_KPARAM_INFO
	.align		4
.L_369:
        /*0048*/ 	.byte	0x04, 0x17
        /*004a*/ 	.short	(.L_371 - .L_370)
.L_370:
        /*004c*/ 	.word	0x00000000
        /*0050*/ 	.short	0x000b
        /*0052*/ 	.short	0x0048
        /*0054*/ 	.byte	0x00, 0xf0, 0x11, 0x00


	//----- nvinfo : EIATTR_KPARAM_INFO
	.align		4
.L_371:
        /*0058*/ 	.byte	0x04, 0x17
        /*005a*/ 	.short	(.L_373 - .L_372)
.L_372:
        /*005c*/ 	.word	0x00000000
        /*0060*/ 	.short	0x000a
        /*0062*/ 	.short	0x0044
        /*0064*/ 	.byte	0x00, 0xf0, 0x11, 0x00


	//----- nvinfo : EIATTR_KPARAM_INFO
	.align		4
.L_373:
        /*0068*/ 	.byte	0x04, 0x17
        /*006a*/ 	.short	(.L_375 - .L_374)
.L_374:
        /*006c*/ 	.word	0x00000000
        /*0070*/ 	.short	0x0009
        /*0072*/ 	.short	0x0040
        /*0074*/ 	.byte	0x00, 0xf0, 0x11, 0x00


	//----- nvinfo : EIATTR_KPARAM_INFO
	.align		4
.L_375:
        /*0078*/ 	.byte	0x04, 0x17
        /*007a*/ 	.short	(.L_377 - .L_376)
.L_376:
        /*007c*/ 	.word	0x00000000
        /*0080*/ 	.short	0x0008
        /*0082*/ 	.short	0x003c
        /*0084*/ 	.byte	0x00, 0xf0, 0x11, 0x00


	//----- nvinfo : EIATTR_KPARAM_INFO
	.align		4
.L_377:
        /*0088*/ 	.byte	0x04, 0x17
        /*008a*/ 	.short	(.L_379 - .L_378)
.L_378:
        /*008c*/ 	.word	0x00000000
        /*0090*/ 	.short	0x0007
        /*0092*/ 	.short	0x0038
        /*0094*/ 	.byte	0x00, 0xf0, 0x11, 0x00


	//----- nvinfo : EIATTR_KPARAM_INFO
	.align		4
.L_379:
        /*0098*/ 	.byte	0x04, 0x17
        /*009a*/ 	.short	(.L_381 - .L_380)
.L_380:
        /*009c*/ 	.word	0x00000000
        /*00a0*/ 	.short	0x0006
        /*00a2*/ 	.short	0x0030
        /*00a4*/ 	.byte	0x00, 0xf5, 0x21, 0x00


	//----- nvinfo : EIATTR_KPARAM_INFO
	.align		4
.L_381:
        /*00a8*/ 	.byte	0x04, 0x17
        /*00aa*/ 	.short	(.L_383 - .L_382)
.L_382:
        /*00ac*/ 	.word	0x00000000
        /*00b0*/ 	.short	0x0005
        /*00b2*/ 	.short	0x0028
        /*00b4*/ 	.byte	0x00, 0xf5, 0x21, 0x00


	//----- nvinfo : EIATTR_KPARAM_INFO
	.align		4
.L_383:
        /*00b8*/ 	.byte	0x04, 0x17
        /*00ba*/ 	.short	(.L_385 - .L_384)
.L_384:
        /*00bc*/ 	.word	0x00000000
        /*00c0*/ 	.short	0x0004
        /*00c2*/ 	.short	0x0020
        /*00c4*/ 	.byte	0x00, 0xf5, 0x21, 0x00


	//----- nvinfo : EIATTR_KPARAM_INFO
	.align		4
.L_385:
        /*00c8*/ 	.byte	0x04, 0x17
        /*00ca*/ 	.short	(.L_387 - .L_386)
.L_386:
        /*00cc*/ 	.word	0x00000000
        /*00d0*/ 	.short	0x0003
        /*00d2*/ 	.short	0x0018
        /*00d4*/ 	.byte	0x00, 0xf5, 0x21, 0x00


	//----- nvinfo : EIATTR_KPARAM_INFO
	.align		4
.L_387:
        /*00d8*/ 	.byte	0x04, 0x17
        /*00da*/ 	.short	(.L_389 - .L_388)
.L_388:
        /*00dc*/ 	.word	0x00000000
        /*00e0*/ 	.short	0x0002
        /*00e2*/ 	.short	0x0010
        /*00e4*/ 	.byte	0x00, 0xf5, 0x21, 0x00


	//----- nvinfo : EIATTR_KPARAM_INFO
	.align		4
.L_389:
        /*00e8*/ 	.byte	0x04, 0x17
        /*00ea*/ 	.short	(.L_391 - .L_390)
.L_390:
        /*00ec*/ 	.word	0x00000000
        /*00f0*/ 	.short	0x0001
        /*00f2*/ 	.short	0x0008
        /*00f4*/ 	.byte	0x00, 0xf5, 0x21, 0x00


	//----- nvinfo : EIATTR_KPARAM_INFO
	.align		4
.L_391:
        /*00f8*/ 	.byte	0x04, 0x17
        /*00fa*/ 	.short	(.L_393 - .L_392)
.L_392:
        /*00fc*/ 	.word	0x00000000
        /*0100*/ 	.short	0x0000
        /*0102*/ 	.short	0x0000
        /*0104*/ 	.byte	0x00, 0xf5, 0x21, 0x00


	//----- nvinfo : EIATTR_SPARSE_MMA_MASK
	.align		4
.L_393:
        /*0108*/ 	.byte	0x03, 0x50
        /*010a*/ 	.short	0x0000


	//----- nvinfo : EIATTR_MAXREG_COUNT
	.align		4
        /*010c*/ 	.byte	0x03, 0x1b
        /*010e*/ 	.short	0x00ff


	//----- nvinfo : EIATTR_MERCURY_ISA_VERSION
	.align		4
        /*0110*/ 	.byte	0x03, 0x5f
        /*0112*/ 	.short	0x0101


	//----- nvinfo : EIATTR_VRC_CTA_INIT_COUNT
	.align		4
        /*0114*/ 	.byte	0x02, 0x4a
	.zero		1
	.zero		1


	//----- nvinfo : EIATTR_EXIT_INSTR_OFFSETS
	.align		4
        /*0118*/ 	.byte	0x04, 0x1c
        /*011a*/ 	.short	(.L_395 - .L_394)


	//   ....[0]....
.L_394:
        /*011c*/ 	.word	0x00000210


	//   ....[1]....
        /*0120*/ 	.word	0x00000250


	//   ....[2]....
        /*0124*/ 	.word	0x00000900


	//   ....[3]....
        /*0128*/ 	.word	0x00000f90


	//   ....[4]....
        /*012c*/ 	.word	0x00000fd0


	//   ....[5]....
        /*0130*/ 	.word	0x00001660


	//   ....[6]....
        /*0134*/ 	.word	0x00001ce0


	//   ....[7]....
        /*0138*/ 	.word	0x00001d20


	//   ....[8]....
        /*013c*/ 	.word	0x000023b0


	//   ....[9]....
        /*0140*/ 	.word	0x00002a40


	//----- nvinfo : EIATTR_CRS_STACK_SIZE
	.align		4
.L_395:
        /*0144*/ 	.byte	0x04, 0x1e
        /*0146*/ 	.short	(.L_397 - .L_396)
.L_396:
        /*0148*/ 	.word	0x00000000


	//----- nvinfo : EIATTR_CBANK_PARAM_SIZE
	.align		4
.L_397:
        /*014c*/ 	.byte	0x03, 0x19
        /*014e*/ 	.short	0x0059


	//----- nvinfo : EIATTR_PARAM_CBANK
	.align		4
        /*0150*/ 	.byte	0x04, 0x0a
        /*0152*/ 	.short	(.L_399 - .L_398)
	.align		4
.L_398:
        /*0154*/ 	.word	index@(.nv.constant0._ZN18transformer_engine8kv_cache23copy_to_kv_cache_kernelI13__nv_fp8_e5m2EEvPT_S4_S4_S4_PiS5_S5_15NVTE_QKV_Formatiiiiiiib)
        /*0158*/ 	.short	0x0380
        /*015a*/ 	.short	0x0059


	//----- nvinfo : EIATTR_SW_WAR
	.align		4
.L_399:
        /*015c*/ 	.byte	0x04, 0x36
        /*015e*/ 	.short	(.L_401 - .L_400)
.L_400:
        /*0160*/ 	.word	0x00000008
.L_401:


//--------------------- .nv.info._ZN18transformer_engine8kv_cache23reindex_kv_cache_kernelI13__nv_fp8_e5m2EEvPT_S4_PiS5_S5_iiiii --------------------------
	.section	.nv.info._ZN18transformer_engine8kv_cache23reindex_kv_cache_kernelI13__nv_fp8_e5m2EEvPT_S4_PiS5_S5_iiiii,"",@"SHT_CUDA_INFO"
	.sectionflags	@""
	.align	4


	//----- nvinfo : EIATTR_CUDA_API_VERSION
	.align		4
        /*0000*/ 	.byte	0x04, 0x37
        /*0002*/ 	.short	(.L_403 - .L_402)
.L_402:
        /*0004*/ 	.word	0x00000082


	//----- nvinfo : EIATTR_KPARAM_INFO
	.align		4
.L_403:
        /*0008*/ 	.byte	0x04, 0x17
        /*000a*/ 	.short	(.L_405 - .L_404)
.L_404:
        /*000c*/ 	.word	0x00000000
        /*0010*/ 	.short	0x0009
        /*0012*/ 	.short	0x0038
        /*0014*/ 	.byte	0x00, 0xf0, 0x11, 0x00


	//----- nvinfo : EIATTR_KPARAM_INFO
	.align		4
.L_405:
        /*0018*/ 	.byte	0x04, 0x17
        /*001a*/ 	.short	(.L_407 - .L_406)
.L_406:
        /*001c*/ 	.word	0x00000000
        /*0020*/ 	.short	0x0008
        /*0022*/ 	.short	0x0034
        /*0024*/ 	.byte	0x00, 0xf0, 0x11, 0x00


	//----- nvinfo : EIATTR_KPARAM_INFO
	.align		4
.L_407:
        /*0028*/ 	.byte	0x04, 0x17
        /*002a*/ 	.short	(.L_409 - .L_408)
.L_408:
        /*002c*/ 	.word	0x00000000
        /*0030*/ 	.short	0x0007
        /*0032*/ 	.short	0x0030
        /*0034*/ 	.byte	0x00, 0xf0, 0x11, 0x00


	//----- nvinfo : EIATTR_KPARAM_INFO
	.align		4
.L_409:
        /*0038*/ 	.byte	0x04, 0x17
        /*003a*/ 	.short	(.L_411 - .L_410)
.L_410:
        /*003c*/ 	.word	0x00000000
        /*0040*/ 	.short	0x0006
        /*0042*/ 	.short	0x002c
        /*0044*/ 	.byte	0x00, 0xf0, 0x11, 0x00


	//----- nvinfo : EIATTR_KPARAM_INFO
	.align		4
.L_411:
        /*0048*/ 	.byte	0x04, 0x17
        /*004a*/ 	.short	(.L_413 - .L_412)
.L_412:
        /*004c*/ 	.word	0x00000000
        /*0050*/ 	.short	0x0005
        /*0052*/ 	.short	0x0028
        /*0054*/ 	.byte	0x00, 0xf0, 0x11, 0x00


	//----- nvinfo : EIATTR_KPARAM_INFO
	.align		4
.L_413:
        /*0058*/ 	.byte	0x04, 0x17
        /*005a*/ 	.short	(.L_415 - .L_414)
.L_414:
        /*005c*/ 	.word	0x00000000
        /*0060*/ 	.short	0x0004
        /*0062*/ 	.short	0x0020
        /*0064*/ 	.byte	0x00, 0xf5, 0x21, 0x00


	//----- nvinfo : EIATTR_KPARAM_INFO
	.align		4
.L_415:
        /*0068*/ 	.byte	0x04, 0x17
        /*006a*/ 	.short	(.L_417 - .L_416)
.L_416:
        /*006c*/ 	.word	0x00000000
        /*0070*/ 	.short	0x0003
        /*0072*/ 	.short	0x0018
        /*0074*/ 	.byte	0x00, 0xf5, 0x21, 0x00


	//----- nvinfo : EIATTR_KPARAM_INFO
	.align		4
.L_417:
        /*0078*/ 	.byte	0x04, 0x17
        /*007a*/ 	.short	(.L_419 - .L_418)
.L_418:
        /*007c*/ 	.word	0x00000000
        /*0080*/ 	.short	0x0002
        /*0082*/ 	.short	0x0010
        /*0084*/ 	.byte	0x00, 0xf5, 0x21, 0x00


	//----- nvinfo : EIATTR_KPARAM_INFO
	.align		4
.L_419:
        /*0088*/ 	.byte	0x04, 0x17
        /*008a*/ 	.short	(.L_421 - .L_420)
.L_420:
        /*008c*/ 	.word	0x00000000
        /*0090*/ 	.short	0x0001
        /*0092*/ 	.short	0x0008
        /*0094*/ 	.byte	0x00, 0xf5, 0x21, 0x00


	//----- nvinfo : EIATTR_KPARAM_INFO
	.align		4
.L_421:
        /*0098*/ 	.byte	0x04, 0x17
        /*009a*/ 	.short	(.L_423 - .L_422)
.L_422:
        /*009c*/ 	.word	0x00000000
        /*00a0*/ 	.short	0x0000
        /*00a2*/ 	.short	0x0000
        /*00a4*/ 	.byte	0x00, 0xf5, 0x21, 0x00


	//----- nvinfo : EIATTR_SPARSE_MMA_MASK
	.align		4
.L_423:
        /*00a8*/ 	.byte	0x03, 0x50
        /*00aa*/ 	.short	0x0000


	//----- nvinfo : EIATTR_MAXREG_COUNT
	.align		4
        /*00ac*/ 	.byte	0x03, 0x1b
        /*00ae*/ 	.short	0x00ff


	//----- nvinfo : EIATTR_MERCURY_ISA_VERSION
	.align		4
        /*00b0*/ 	.byte	0x03, 0x5f
        /*00b2*/ 	.short	0x0101


	//----- nvinfo : EIATTR_VRC_CTA_INIT_COUNT
	.align		4
        /*00b4*/ 	.byte	0x02, 0x4a
	.zero		1
	.zero		1


	//----- nvinfo : EIATTR_EXIT_INSTR_OFFSETS
	.align		4
        /*00b8*/ 	.byte	0x04, 0x1c
        /*00ba*/ 	.short	(.L_425 - .L_424)


	//   ....[0]....
.L_424:
        /*00bc*/ 	.word	0x000008d0


	//   ....[1]....
        /*00c0*/ 	.word	0x00000d90


	//   ....[2]....
        /*00c4*/ 	.word	0x00001200


	//----- nvinfo : EIATTR_CRS_STACK_SIZE
	.align		4
.L_425:
        /*00c8*/ 	.byte	0x04, 0x1e
        /*00ca*/ 	.short	(.L_427 - .L_426)
.L_426:
        /*00cc*/ 	.word	0x00000000


	//----- nvinfo : EIATTR_CBANK_PARAM_SIZE
	.align		4
.L_427:
        /*00d0*/ 	.byte	0x03, 0x19
        /*00d2*/ 	.short	0x003c


	//----- nvinfo : EIATTR_PARAM_CBANK
	.align		4
        /*00d4*/ 	.byte	0x04, 0x0a
        /*00d6*/ 	.short	(.L_429 - .L_428)
	.align		4
.L_428:
        /*00d8*/ 	.word	index@(.nv.constant0._ZN18transformer_engine8kv_cache23reindex_kv_cache_kernelI13__nv_fp8_e5m2EEvPT_S4_PiS5_S5_iiiii)
        /*00dc*/ 	.short	0x0380
        /*00de*/ 	.short	0x003c


	//----- nvinfo : EIATTR_SW_WAR
	.align		4
.L_429:
        /*00e0*/ 	.byte	0x04, 0x36
        /*00e2*/ 	.short	(.L_431 - .L_430)
.L_430:
        /*00e4*/ 	.word	0x00000008
.L_431:


//--------------------- .nv.info._ZN18transformer_engine8kv_cache23copy_to_kv_cache_kernelI13__nv_fp8_e4m3EEvPT_S4_S4_S4_PiS5_S5_15NVTE_QKV_Formatiiiiiiib --------------------------
	.section	.nv.info._ZN18transformer_engine8kv_cache23copy_to_kv_cache_kernelI13__nv_fp8_e4m3EEvPT_S4_S4_S4_PiS5_S5_15NVTE_QKV_Formatiiiiiiib,"",@"SHT_CUDA_INFO"
	.sectionflags	@""
	.align	4


	//----- nvinfo : EIATTR_CUDA_API_VERSION
	.align		4
        /*0000*/ 	.byte	0x04, 0x37
        /*0002*/ 	.short	(.L_433 - .L_432)
.L_432:
        /*0004*/ 	.word	0x00000082


	//----- nvinfo : EIATTR_KPARAM_INFO
	.align		4
.L_433:
        /*0008*/ 	.byte	0x04, 0x17
        /*000a*/ 	.short	(.L_435 - .L_434)
.L_434:
        /*000c*/ 	.word	0x00000000
        /*0010*/ 	.short	0x000f
        /*0012*/ 	.short	0x0058
        /*0014*/ 	.byte	0x00, 0xf0, 0x05, 0x00


	//----- nvinfo : EIATTR_KPARAM_INFO
	.align		4
.L_435:
        /*0018*/ 	.byte	0x04, 0x17
        /*001a*/ 	.short	(.L_437 - .L_436)
.L_436:
        /*001c*/ 	.word	0x00000000
        /*0020*/ 	.short	0x000e
        /*0022*/ 	.short	0x0054
        /*0024*/ 	.byte	0x00, 0xf0, 0x11, 0x00


	//----- nvinfo : EIATTR_KPARAM_INFO
	.align		4
.L_437:
        /*0028*/ 	.byte	0x04, 0x17
        /*002a*/ 	.short	(.L_439 - .L_438)
.L_438:
        /*002c*/ 	.word	0x00000000
        /*0030*/ 	.short	0x000d
        /*0032*/ 	.short	0x0050
        /*0034*/ 	.byte	0x00, 0xf0, 0x11, 0x00


	//----- nvinfo : EIATTR_KPARAM_INFO
	.align		4
.L_439:
        /*0038*/ 	.byte	0x04, 0x17
        /*003a*/ 	.short	(.L_441 - .L_440)
.L_440:
        /*003c*/ 	.word	0x00000000
        /*0040*/ 	.short	0x000c
        /*0042*/ 	.short	0x004c
        /*0044*/ 	.byte	0x00, 0xf0, 0x11, 0x00


	//----- nvinfo : EIATTR_KPARAM_INFO
	.align		4
.L_441:
        /*0048*/ 	.byte	0x04, 0x17
        /*004a*/ 	.short	(.L_443 - .L_442)
.L_442:
        /*004c*/ 	.word	0x00000000
        /*0050*/ 	.short	0x000b
        /*0052*/ 	.short	0x0048
        /*0054*/ 	.byte	0x00, 0xf0, 0x11, 0x00


	//----- nvinfo : EIATTR_KPARAM_INFO
	.align		4
.L_443:
        /*0058*/ 	.byte	0x04, 0x17
        /*005a*/ 	.short	(.L_445 - .L_444)
.L_444:
        /*005c*/ 	.word	0x00000000
        /*0060*/ 	.short	0x000a
        /*0062*/ 	.short	0x0044
        /*0064*/ 	.byte	0x00, 0xf0, 0x11, 0x00


	//----- nvinfo : EIATTR_KPARAM_INFO
	.align		4
.L_445:
        /*0068*/ 	.byte	0x04, 0x17
        /*006a*/ 	.short	(.L_447 - .L_446)
.L_446:
        /*006c*/ 	.word	0x00000000
        /*0070*/ 	.short	0x0009
        /*0072*/ 	.short	0x0040
        /*0074*/ 	.byte	0x00, 0xf0, 0x11, 0x00


	//----- nvinfo : EIATTR_KPARAM_INFO
	.align		4
.L_447:
        /*0078*/ 	.byte	0x04, 0x17
        /*007a*/ 	.short	(.L_449 - .L_448)
.L_448:
        /*007c*/ 	.word	0x00000000
        /*0080*/ 	.short	0x0008
        /*0082*/ 	.short	0x003c
        /*0084*/ 	.byte	0x00, 0xf0, 0x11, 0x00


	//----- nvinfo : EIATTR_KPARAM_INFO
	.align		4
.L_449:
        /*0088*/ 	.byte	0x04, 0x17
        /*008a*/ 	.short	(.L_451 - .L_450)
.L_450:
        /*008c*/ 	.word	0x00000000
        /*0090*/ 	.short	0x0007
        /*0092*/ 	.short	0x0038
        /*0094*/ 	.byte	0x00, 0xf0, 0x11, 0x00


	//----- nvinfo : EIATTR_KPARAM_INFO
	.align		4
.L_451:
        /*0098*/ 	.byte	0x04, 0x17
        /*009a*/ 	.short	(.L_453 - .L_452)
.L_452:
        /*009c*/ 	.word	0x00000000
        /*00a0*/ 	.short	0x0006
        /*00a2*/ 	.short	0x0030
        /*00a4*/ 	.byte	0x00, 0xf5, 0x21, 0x00


	//----- nvinfo : EIATTR_KPARAM_INFO
	.align		4
.L_453:
        /*00a8*/ 	.byte	0x04, 0x17
        /*00aa*/ 	.short	(.L_455 - .L_454)
.L_454:
        /*00ac*/ 	.word	0x00000000
        /*00b0*/ 	.short	0x0005
        /*00b2*/ 	.short	0x0028
        /*00b4*/ 	.byte	0x00, 0xf5, 0x21, 0x00


	//----- nvinfo : EIATTR_KPARAM_INFO
	.align		4
.L_455:
        /*00b8*/ 	.byte	0x04, 0x17
        /*00ba*/ 	.short	(.L_457 - .L_456)
.L_456:
        /*00bc*/ 	.word	0x00000000
        /*00c0*/ 	.short	0x0004
        /*00c2*/ 	.short	0x0020
        /*00c4*/ 	.byte	0x00, 0xf5, 0x21, 0x00


	//----- nvinfo : EIATTR_KPARAM_INFO
	.align		4
.L_457:
        /*00c8*/ 	.byte	0x04, 0x17
        /*00ca*/ 	.short	(.L_459 - .L_458)
.L_458:
        /*00cc*/ 	.word	0x00000000
        /*00d0*/ 	.short	0x0003
        /*00d2*/ 	.short	0x0018
        /*00d4*/ 	.byte	0x00, 0xf5, 0x21, 0x00


	//----- nvinfo : EIATTR_KPARAM_INFO
	.align		4
.L_459:
        /*00d8*/ 	.byte	0x04, 0x17
        /*00da*/ 	.short	(.L_461 - .L_460)
.L_460:
        /*00dc*/ 	.word	0x00000000
        /*00e0*/ 	.short	0x0002
        /*00e2*/ 	.short	0x0010
        /*00e4*/ 	.byte	0x00, 0xf5, 0x21, 0x00


	//----- nvinfo : EIATTR_KPARAM_INFO
	.align		4
.L_461:
        /*00e8*/ 	.byte	0x04, 0x17
        /*00ea*/ 	.short	(.L_463 - .L_462)
.L_462:
        /*00ec*/ 	.word	0x00000000
        /*00f0*/ 	.short	0x0001
        /*00f2*/ 	.short	0x0008
        /*00f4*/ 	.byte	0x00, 0xf5, 0x21, 0x00


	//----- nvinfo : EIATTR_KPARAM_INFO
	.align		4
.L_463:
        /*00f8*/ 	.byte	0x04, 0x17
        /*00fa*/ 	.short	(.L_465 - .L_464)
.L_464:
        /*00fc*/ 	.word	0x00000000
        /*0100*/ 	.short	0x0000
        /*0102*/ 	.short	0x0000
        /*0104*/ 	.byte	0x00, 0xf5, 0x21, 0x00


	//----- nvinfo : EIATTR_SPARSE_MMA_MASK
	.align		4
.L_465:
        /*0108*/ 	.byte	0x03, 0x50
        /*010a*/ 	.short	0x0000


	//----- nvinfo : EIATTR_MAXREG_COUNT
	.align		4
        /*010c*/ 	.byte	0x03, 0x1b
        /*010e*/ 	.short	0x00ff


	//----- nvinfo : EIATTR_MERCURY_ISA_VERSION
	.align		4
        /*0110*/ 	.byte	0x03, 0x5f
        /*0112*/ 	.short	0x0101


	//----- nvinfo : EIATTR_VRC_CTA_INIT_COUNT
	.align		4
        /*0114*/ 	.byte	0x02, 0x4a
	.zero		1
	.zero		1


	//----- nvinfo : EIATTR_EXIT_INSTR_OFFSETS
	.align		4
        /*0118*/ 	.byte	0x04, 0x1c
        /*011a*/ 	.short	(.L_467 - .L_466)


	//   ....[0]....
.L_466:
        /*011c*/ 	.word	0x00000210


	//   ....[1]....
        /*0120*/ 	.word	0x00000250


	//   ....[2]....
        /*0124*/ 	.word	0x00000900


	//   ....[3]....
        /*0128*/ 	.word	0x00000f90


	//   ....[4]....
        /*012c*/ 	.word	0x00000fd0


	//   ....[5]....
        /*0130*/ 	.word	0x00001660


	//   ....[6]....
        /*0134*/ 	.word	0x00001ce0


	//   ....[7]....
        /*0138*/ 	.word	0x00001d20


	//   ....[8]....
        /*013c*/ 	.word	0x000023b0


	//   ....[9]....
        /*0140*/ 	.word	0x00002a40


	//----- nvinfo : EIATTR_CRS_STACK_SIZE
	.align		4
.L_467:
        /*0144*/ 	.byte	0x04, 0x1e
        /*0146*/ 	.short	(.L_469 - .L_468)
.L_468:
        /*0148*/ 	.word	0x00000000


	//----- nvinfo : EIATTR_CBANK_PARAM_SIZE
	.align		4
.L_469:
        /*014c*/ 	.byte	0x03, 0x19
        /*014e*/ 	.short	0x0059


	//----- nvinfo : EIATTR_PARAM_CBANK
	.align		4
        /*0150*/ 	.byte	0x04, 0x0a
        /*0152*/ 	.short	(.L_471 - .L_470)
	.align		4
.L_470:
        /*0154*/ 	.word	index@(.nv.constant0._ZN18transformer_engine8kv_cache23copy_to_kv_cache_kernelI13__nv_fp8_e4m3EEvPT_S4_S4_S4_PiS5_S5_15NVTE_QKV_Formatiiiiiiib)
        /*0158*/ 	.short	0x0380
        /*015a*/ 	.short	0x0059


	//----- nvinfo : EIATTR_SW_WAR
	.align		4
.L_471:
        /*015c*/ 	.byte	0x04, 0x36
        /*015e*/ 	.short	(.L_473 - .L_472)
.L_472:
        /*0160*/ 	.word	0x00000008
.L_473:


//--------------------- .nv.info._ZN18transformer_engine8kv_cache23reindex_kv_cache_kernelI13__nv_fp8_e4m3EEvPT_S4_PiS5_S5_iiiii --------------------------
	.section	.nv.info._ZN18transformer_engine8kv_cache23reindex_kv_cache_kernelI13__nv_fp8_e4m3EEvPT_S4_PiS5_S5_iiiii,"",@"SHT_CUDA_INFO"
	.sectionflags	@""
	.align	4


	//----- nvinfo : EIATTR_CUDA_API_VERSION
	.align		4
        /*0000*/ 	.byte	0x04, 0x37
        /*0002*/ 	.short	(.L_475 - .L_474)
.L_474:
        /*0004*/ 	.word	0x00000082


	//----- nvinfo : EIATTR_KPARAM_INFO
	.align		4
.L_475:
        /*0008*/ 	.byte	0x04, 0x17
        /*000a*/ 	.short	(.L_477 - .L_476)
.L_476:
        /*000c*/ 	.word	0x00000000
        /*0010*/ 	.short	0x0009
        /*0012*/ 	.short	0x0038
        /*0014*/ 	.byte	0x00, 0xf0, 0x11, 0x00


	//----- nvinfo : EIATTR_KPARAM_INFO
	.align		4
.L_477:
        /*0018*/ 	.byte	0x04, 0x17
        /*001a*/ 	.short	(.L_479 - .L_478)
.L_478:
        /*001c*/ 	.word	0x00000000
        /*0020*/ 	.short	0x0008
        /*0022*/ 	.short	0x0034
        /*0024*/ 	.byte	0x00, 0xf0, 0x11, 0x00


	//----- nvinfo : EIATTR_KPARAM_INFO
	.align		4
.L_479:
        /*0028*/ 	.byte	0x04, 0x17
        /*002a*/ 	.short	(.L_481 - .L_480)
.L_480:
        /*002c*/ 	.word	0x00000000
        /*0030*/ 	.short	0x0007
        /*0032*/ 	.short	0x0030
        /*0034*/ 	.byte	0x00, 0xf0, 0x11, 0x00


	//----- nvinfo : EIATTR_KPARAM_INFO
	.align		4
.L_481:
        /*0038*/ 	.byte	0x04, 0x17
        /*003a*/ 	.short	(.L_483 - .L_482)
.L_482:
        /*003c*/ 	.word	0x00000000
        /*0040*/ 	.short	0x0006
        /*0042*/ 	.short	0x002c
        /*0044*/ 	.byte	0x00, 0xf0, 0x11, 0x00


	//----- nvinfo : EIATTR_KPARAM_INFO
	.align		4
.L_483:
        /*0048*/ 	.byte	0x04, 0x17
        /*004a*/ 	.short	(.L_485 - .L_484)
.L_484:
        /*004c*/ 	.word	0x00000000
        /*0050*/ 	.short	0x0005
        /*0052*/ 	.short	0x0028
        /*0054*/ 	.byte	0x00, 0xf0, 0x11, 0x00


	//----- nvinfo : EIATTR_KPARAM_INFO
	.align		4
.L_485:
        /*0058*/ 	.byte	0x04, 0x17
        /*005a*/ 	.short	(.L_487 - .L_486)
.L_486:
        /*005c*/ 	.word	0x00000000
        /*0060*/ 	.short	0x0004
        /*0062*/ 	.short	0x0020
        /*0064*/ 	.byte	0x00, 0xf5, 0x21, 0x00


	//----- nvinfo : EIATTR_KPARAM_INFO
	.align		4
.L_487:
        /*0068*/ 	.byte	0x04, 0x17
        /*006a*/ 	.short	(.L_489 - .L_488)
.L_488:
        /*006c*/ 	.word	0x00000000
        /*0070*/ 	.short	0x0003
        /*0072*/ 	.short	0x0018
        /*0074*/ 	.byte	0x00, 0xf5, 0x21, 0x00


	//----- nvinfo : EIATTR_KPARAM_INFO
	.align		4
.L_489:
        /*0078*/ 	.byte	0x04, 0x17
        /*007a*/ 	.short	(.L_491 - .L_490)
.L_490:
        /*007c*/ 	.word	0x00000000
        /*0080*/ 	.short	0x0002
        /*0082*/ 	.short	0x0010
        /*0084*/ 	.byte	0x00, 0xf5, 0x21, 0x00


	//----- nvinfo : EIATTR_KPARAM_INFO
	.align		4
.L_491:
        /*0088*/ 	.byte	0x04, 0x17
        /*008a*/ 	.short	(.L_493 - .L_492)
.L_492:
        /*008c*/ 	.word	0x00000000
        /*0090*/ 	.short	0x0001
        /*0092*/ 	.short	0x0008
        /*0094*/ 	.byte	0x00, 0xf5, 0x21, 0x00


	//----- nvinfo : EIATTR_KPARAM_INFO
	.align		4
.L_493:
        /*0098*/ 	.byte	0x04, 0x17
        /*009a*/ 	.short	(.L_495 - .L_494)
.L_494:
        /*009c*/ 	.word	0x00000000
        /*00a0*/ 	.short	0x0000
        /*00a2*/ 	.short	0x0000
        /*00a4*/ 	.byte	0x00, 0xf5, 0x21, 0x00


	//----- nvinfo : EIATTR_SPARSE_MMA_MASK
	.align		4
.L_495:
        /*00a8*/ 	.byte	0x03, 0x50
        /*00aa*/ 	.short	0x0000


	//----- nvinfo : EIATTR_MAXREG_COUNT
	.align		4
        /*00ac*/ 	.byte	0x03, 0x1b
        /*00ae*/ 	.short	0x00ff


	//----- nvinfo : EIATTR_MERCURY_ISA_VERSION
	.align		4
        /*00b0*/ 	.byte	0x03, 0x5f
        /*00b2*/ 	.short	0x0101


	//----- nvinfo : EIATTR_VRC_CTA_INIT_COUNT
	.align		4
        /*00b4*/ 	.byte	0x02, 0x4a
	.zero		1
	.zero		1


	//----- nvinfo : EIATTR_EXIT_INSTR_OFFSETS
	.align		4
        /*00b8*/ 	.byte	0x04, 0x1c
        /*00ba*/ 	.short	(.L_497 - .L_496)


	//   ....[0]....
.L_496:
        /*00bc*/ 	.word	0x000008d0


	//   ....[1]....
        /*00c0*/ 	.word	0x00000d90


	//   ....[2]....
        /*00c4*/ 	.word	0x00001200


	//----- nvinfo : EIATTR_CRS_STACK_SIZE
	.align		4
.L_497:
        /*00c8*/ 	.byte	0x04, 0x1e
        /*00ca*/ 	.short	(.L_499 - .L_498)
.L_498:
        /*00cc*/ 	.word	0x00000000


	//----- nvinfo : EIATTR_CBANK_PARAM_SIZE
	.align		4
.L_499:
        /*00d0*/ 	.byte	0x03, 0x19
        /*00d2*/ 	.short	0x003c


	//----- nvinfo : EIATTR_PARAM_CBANK
	.align		4
        /*00d4*/ 	.byte	0x04, 0x0a
        /*00d6*/ 	.short	(.L_501 - .L_500)
	.align		4
.L_500:
        /*00d8*/ 	.word	index@(.nv.constant0._ZN18transformer_engine8kv_cache23reindex_kv_cache_kernelI13__nv_fp8_e4m3EEvPT_S4_PiS5_S5_iiiii)
        /*00dc*/ 	.short	0x0380
        /*00de*/ 	.short	0x003c


	//----- nvinfo : EIATTR_SW_WAR
	.align		4
.L_501:
        /*00e0*/ 	.byte	0x04, 0x36
        /*00e2*/ 	.short	(.L_503 - .L_502)
.L_502:
        /*00e4*/ 	.word	0x00000008
.L_503:


//--------------------- .nv.info._ZN18transformer_engine8kv_cache23copy_to_kv_cache_kernelI13__nv_bfloat16EEvPT_S4_S4_S4_PiS5_S5_15NVTE_QKV_Formatiiiiiiib --------------------------
	.section	.nv.info._ZN18transformer_engine8kv_cache23copy_to_kv_cache_kernelI13__nv_bfloat16EEvPT_S4_S4_S4_PiS5_S5_15NVTE_QKV_Formatiiiiiiib,"",@"SHT_CUDA_INFO"
	.sectionflags	@""
	.align	4


	//----- nvinfo : EIATTR_CUDA_API_VERSION
	.align		4
        /*0000*/ 	.byte	0x04, 0x37
        /*0002*/ 	.short	(.L_505 - .L_504)
.L_504:
        /*0004*/ 	.word	0x00000082


	//----- nvinfo : EIATTR_KPARAM_INFO
	.align		4
.L_505:
        /*0008*/ 	.byte	0x04, 0x17
        /*000a*/ 	.short	(.L_507 - .L_506)
.L_506:
        /*000c*/ 	.word	0x00000000
        /*0010*/ 	.short	0x000f
        /*0012*/ 	.short	0x0058
        /*0014*/ 	.byte	0x00, 0xf0, 0x05, 0x00


	//----- nvinfo : EIATTR_KPARAM_INFO
	.align		4
.L_507:
        /*0018*/ 	.byte	0x04, 0x17
        /*001a*/ 	.short	(.L_509 - .L_508)
.L_508:
        /*001c*/ 	.word	0x00000000
        /*0020*/ 	.short	0x000e
        /*0022*/ 	.short	0x0054
        /*0024*/ 	.byte	0x00, 0xf0, 0x11, 0x00


	//----- nvinfo : EIATTR_KPARAM_INFO
	.align		4
.L_509:
        /*0028*/ 	.byte	0x04, 0x17
        /*002a*/ 	.short	(.L_511 - .L_510)
.L_510:
        /*002c*/ 	.word	0x00000000
        /*0030*/ 	.short	0x000d
        /*0032*/ 	.short	0x0050
        /*0034*/ 	.byte	0x00, 0xf0, 0x11, 0x00


	//----- nvinfo : EIATTR_KPARAM_INFO
	.align		4
.L_511:
        /*0038*/ 	.byte	0x04, 0x17
        /*003a*/ 	.short	(.L_513 - .L_512)
.L_512:
        /*003c*/ 	.word	0x00000000
        /*0040*/ 	.short	0x000c
        /*0042*/ 	.short	0x004c
        /*0044*/ 	.byte	0x00, 0xf0, 0x11, 0x00


	//----- nvinfo : EIATTR_KPARAM_INFO
	.align		4
.L_513:
        /*0048*/ 	.byte	0x04, 0x17
        /*004a*/ 	.short	(.L_515 - .L_514)
.L_514:
        /*004c*/ 	.word	0x00000000
        /*0050*/ 	.short	0x000b
        /*0052*/ 	.short	0x0048
        /*0054*/ 	.byte	0x00, 0xf0, 0x11, 0x00


	//----- nvinfo : EIATTR_KPARAM_INFO
	.align		4
.L_515:
        /*0058*/ 	.byte	0x04, 0x17
        /*005a*/ 	.short	(.L_517 - .L_516)
.L_516:
        /*005c*/ 	.word	0x00000000
        /*0060*/ 	.short	0x000a
        /*0062*/ 	.short	0x0044
        /*0064*/ 	.byte	0x00, 0xf0, 0x11, 0x00


	//----- nvinfo : EIATTR_KPARAM_INFO
	.align		4
.L_517:
        /*0068*/ 	.byte	0x04, 0x17
        /*006a*/ 	.short	(.L_519 - .L_518)
.L_518:
        /*006c*/ 	.word	0x00000000
        /*0070*/ 	.short	0x0009
        /*0072*/ 	.short	0x0040
        /*0074*/ 	.byte	0x00, 0xf0, 0x11, 0x00


	//----- nvinfo : EIATTR_KPARAM_INFO
	.align		4
.L_519:
        /*0078*/ 	.byte	0x04, 0x17
        /*007a*/ 	.short	(.L_521 - .L_520)
.L_520:
        /*007c*/ 	.word	0x00000000
        /*0080*/ 	.short	0x0008
        /*0082*/ 	.short	0x003c
        /*0084*/ 	.byte	0x00, 0xf0, 0x11, 0x00


	//----- nvinfo : EIATTR_KPARAM_INFO
	.align		4
.L_521:
        /*0088*/ 	.byte	0x04, 0x17
        /*008a*/ 	.short	(.L_523 - .L_522)
.L_522:
        /*008c*/ 	.word	0x00000000
        /*0090*/ 	.short	0x0007
        /*0092*/ 	.short	0x0038
        /*0094*/ 	.byte	0x00, 0xf0, 0x11, 0x00


	//----- nvinfo : EIATTR_KPARAM_INFO
	.align		4
.L_523:
        /*0098*/ 	.byte	0x04, 0x17
        /*009a*/ 	.short	(.L_525 - .L_524)
.L_524:
        /*009c*/ 	.word	0x00000000
        /*00a0*/ 	.short	0x0006
        /*00a2*/ 	.short	0x0030
        /*00a4*/ 	.byte	0x00, 0xf5, 0x21, 0x00


	//----- nvinfo : EIATTR_KPARAM_INFO
	.align		4
.L_525:
        /*00a8*/ 	.byte	0x04, 0x17
        /*00aa*/ 	.short	(.L_527 - .L_526)
.L_526:
        /*00ac*/ 	.word	0x00000000
        /*00b0*/ 	.short	0x0005
        /*00b2*/ 	.short	0x0028
        /*00b4*/ 	.byte	0x00, 0xf5, 0x21, 0x00


	//----- nvinfo : EIATTR_KPARAM_INFO
	.align		4
.L_527:
        /*00b8*/ 	.byte	0x04, 0x17
        /*00ba*/ 	.short	(.L_529 - .L_528)
.L_528:
        /*00bc*/ 	.word	0x00000000
        /*00c0*/ 	.short	0x0004
        /*00c2*/ 	.short	0x0020
        /*00c4*/ 	.byte	0x00, 0xf5, 0x21, 0x00


	//----- nvinfo : EIATTR_KPARAM_INFO
	.align		4
.L_529:
        /*00c8*/ 	.byte	0x04, 0x17
        /*00ca*/ 	.short	(.L_531 - .L_530)
.L_530:
        /*00cc*/ 	.word	0x00000000
        /*00d0*/ 	.short	0x0003
        /*00d2*/ 	.short	0x0018
        /*00d4*/ 	.byte	0x00, 0xf5, 0x21, 0x00


	//----- nvinfo : EIATTR_KPARAM_INFO
	.align		4
.L_531:
        /*00d8*/ 	.byte	0x04, 0x17
        /*00da*/ 	.short	(.L_533 - .L_532)
.L_532:
        /*00dc*/ 	.word	0x00000000
        /*00e0*/ 	.short	0x0002
        /*00e2*/ 	.short	0x0010
        /*00e4*/ 	.byte	0x00, 0xf5, 0x21, 0x00


	//----- nvinfo : EIATTR_KPARAM_INFO
	.align		4
.L_533:
        /*00e8*/ 	.byte	0x04, 0x17
        /*00ea*/ 	.short	(.L_535 - .L_534)
.L_534:
        /*00ec*/ 	.word	0x00000000
        /*00f0*/ 	.short	0x0001
        /*00f2*/ 	.short	0x0008
        /*00f4*/ 	.byte	0x00, 0xf5, 0x21, 0x00


	//----- nvinfo : EIATTR_KPARAM_INFO
	.align		4
.L_535:
        /*00f8*/ 	.byte	0x04, 0x17
        /*00fa*/ 	.short	(.L_537 - .L_536)
.L_536:
        /*00fc*/ 	.word	0x00000000
        /*0100*/ 	.short	0x0000
        /*0102*/ 	.short	0x0000
        /*0104*/ 	.byte	0x00, 0xf5, 0x21, 0x00


	//----- nvinfo : EIATTR_SPARSE_MMA_MASK
	.align		4
.L_537:
        /*0108*/ 	.byte	0x03, 0x50
        /*010a*/ 	.short	0x0000


	//----- nvinfo : EIATTR_MAXREG_COUNT
	.align		4
        /*010c*/ 	.byte	0x03, 0x1b
        /*010e*/ 	.short	0x00ff


	//----- nvinfo : EIATTR_MERCURY_ISA_VERSION
	.align		4
        /*0110*/ 	.byte	0x03, 0x5f
        /*0112*/ 	.short	0x0101


	//----- nvinfo : EIATTR_VRC_CTA_INIT_COUNT
	.align		4
        /*0114*/ 	.byte	0x02, 0x4a
	.zero		1
	.zero		1


	//----- nvinfo : EIATTR_EXIT_INSTR_OFFSETS
	.align		4
        /*0118*/ 	.byte	0x04, 0x1c
        /*011a*/ 	.short	(.L_539 - .L_538)


	//   ....[0]....
.L_538:
        /*011c*/ 	.word	0x00000210


	//   ....[1]....
        /*0120*/ 	.word	0x00000250


	//   ....[2]....
        /*0124*/ 	.word	0x00000940


	//   ....[3]....
        /*0128*/ 	.word	0x00001030


	//   ....[4]....
        /*012c*/ 	.word	0x00001070


	//   ....[5]....
        /*0130*/ 	.word	0x00001740


	//   ....[6]....
        /*0134*/ 	.word	0x00001e20


	//   ....[7]....
        /*0138*/ 	.word	0x00001e60


	//   ....[8]....
        /*013c*/ 	.word	0x00002550


	//   ....[9]....
        /*0140*/ 	.word	0x00002c40


	//----- nvinfo : EIATTR_CRS_STACK_SIZE
	.align		4
.L_539:
        /*0144*/ 	.byte	0x04, 0x1e
        /*0146*/ 	.short	(.L_541 - .L_540)
.L_540:
        /*0148*/ 	.word	0x00000000


	//----- nvinfo : EIATTR_CBANK_PARAM_SIZE
	.align		4
.L_541:
        /*014c*/ 	.byte	0x03, 0x19
        /*014e*/ 	.short	0x0059


	//----- nvinfo : EIATTR_PARAM_CBANK
	.align		4
        /*0150*/ 	.byte	0x04, 0x0a
        /*0152*/ 	.short	(.L_543 - .L_542)
	.align		4
.L_542:
        /*0154*/ 	.word	index@(.nv.constant0._ZN18transformer_engine8kv_cache23copy_to_kv_cache_kernelI13__nv_bfloat16EEvPT_S4_S4_S4_PiS5_S5_15NVTE_QKV_Formatiiiiiiib)
        /*0158*/ 	.short	0x0380
        /*015a*/ 	.short	0x0059


	//----- nvinfo : EIATTR_SW_WAR
	.align		4
.L_543:
        /*015c*/ 	.byte	0x04, 0x36
        /*015e*/ 	.short	(.L_545 - .L_544)
.L_544:
        /*0160*/ 	.word	0x00000008
.L_545:


//--------------------- .nv.info._ZN18transformer_engine8kv_cache23reindex_kv_cache_kernelI13__nv_bfloat16EEvPT_S4_PiS5_S5_iiiii --------------------------
	.section	.nv.info._ZN18transformer_engine8kv_cache23reindex_kv_cache_kernelI13__nv_bfloat16EEvPT_S4_PiS5_S5_iiiii,"",@"SHT_CUDA_INFO"
	.sectionflags	@""
	.align	4


	//----- nvinfo : EIATTR_CUDA_API_VERSION
	.align		4
        /*0000*/ 	.byte	0x04, 0x37
        /*0002*/ 	.short	(.L_547 - .L_546)
.L_546:
        /*0004*/ 	.word	0x00000082


	//----- nvinfo : EIATTR_KPARAM_INFO
	.align		4
.L_547:
        /*0008*/ 	.byte	0x04, 0x17
        /*000a*/ 	.short	(.L_549 - .L_548)
.L_548:
        /*000c*/ 	.word	0x00000000
        /*0010*/ 	.short	0x0009
        /*0012*/ 	.short	0x0038
        /*0014*/ 	.byte	0x00, 0xf0, 0x11, 0x00


	//----- nvinfo : EIATTR_KPARAM_INFO
	.align		4
.L_549:
        /*0018*/ 	.byte	0x04, 0x17
        /*001a*/ 	.short	(.L_551 - .L_550)
.L_550:
        /*001c*/ 	.word	0x00000000
        /*0020*/ 	.short	0x0008
        /*0022*/ 	.short	0x0034
        /*0024*/ 	.byte	0x00, 0xf0, 0x11, 0x00


	//----- nvinfo : EIATTR_KPARAM_INFO
	.align		4
.L_551:
        /*0028*/ 	.byte	0x04, 0x17
        /*002a*/ 	.short	(.L_553 - .L_552)
.L_552:
        /*002c*/ 	.word	0x00000000
        /*0030*/ 	.short	0x0007
        /*0032*/ 	.short	0x0030
        /*0034*/ 	.byte	0x00, 0xf0, 0x11, 0x00


	//----- nvinfo : EIATTR_KPARAM_INFO
	.align		4
.L_553:
        /*0038*/ 	.byte	0x04, 0x17
        /*003a*/ 	.short	(.L_555 - .L_554)
.L_554:
        /*003c*/ 	.word	0x00000000
        /*0040*/ 	.short	0x0006
        /*0042*/ 	.short	0x002c
        /*0044*/ 	.byte	0x00, 0xf0, 0x11, 0x00


	//----- nvinfo : EIATTR_KPARAM_INFO
	.align		4
.L_555:
        /*0048*/ 	.byte	0x04, 0x17
        /*004a*/ 	.short	(.L_557 - .L_556)
.L_556:
        /*004c*/ 	.word	0x00000000
        /*0050*/ 	.short	0x0005
        /*0052*/ 	.short	0x0028
        /*0054*/ 	.byte	0x00, 0xf0, 0x11, 0x00


	//----- nvinfo : EIATTR_KPARAM_INFO
	.align		4
.L_557:
        /*0058*/ 	.byte	0x04, 0x17
        /*005a*/ 	.short	(.L_559 - .L_558)
.L_558:
        /*005c*/ 	.word	0x00000000
        /*0060*/ 	.short	0x0004
        /*0062*/ 	.short	0x0020
        /*0064*/ 	.byte	0x00, 0xf5, 0x21, 0x00


	//----- nvinfo : EIATTR_KPARAM_INFO
	.align		4
.L_559:
        /*0068*/ 	.byte	0x04, 0x17
        /*006a*/ 	.short	(.L_561 - .L_560)
.L_560:
        /*006c*/ 	.word	0x00000000
        /*0070*/ 	.short	0x0003
        /*0072*/ 	.short	0x0018
        /*0074*/ 	.byte	0x00, 0xf5, 0x21, 0x00


	//----- nvinfo : EIATTR_KPARAM_INFO
	.align		4
.L_561:
        /*0078*/ 	.byte	0x04, 0x17
        /*007a*/ 	.short	(.L_563 - .L_562)
.L_562:
        /*007c*/ 	.word	0x00000000
        /*0080*/ 	.short	0x0002
        /*0082*/ 	.short	0x0010
        /*0084*/ 	.byte	0x00, 0xf5, 0x21, 0x00


	//----- nvinfo : EIATTR_KPARAM_INFO
	.align		4
.L_563:
        /*0088*/ 	.byte	0x04, 0x17
        /*008a*/ 	.short	(.L_565 - .L_564)
.L_564:
        /*008c*/ 	.word	0x00000000
        /*0090*/ 	.short	0x0001
        /*0092*/ 	.short	0x0008
        /*0094*/ 	.byte	0x00, 0xf5, 0x21, 0x00


	//----- nvinfo : EIATTR_KPARAM_INFO
	.align		4
.L_565:
        /*0098*/ 	.byte	0x04, 0x17
        /*009a*/ 	.short	(.L_567 - .L_566)
.L_566:
        /*009c*/ 	.word	0x00000000
        /*00a0*/ 	.short	0x0000
        /*00a2*/ 	.short	0x0000
        /*00a4*/ 	.byte	0x00, 0xf5, 0x21, 0x00


	//----- nvinfo : EIATTR_SPARSE_MMA_MASK
	.align		4
.L_567:
        /*00a8*/ 	.byte	0x03, 0x50
        /*00aa*/ 	.short	0x0000


	//----- nvinfo : EIATTR_MAXREG_COUNT
	.align		4
        /*00ac*/ 	.byte	0x03, 0x1b
        /*00ae*/ 	.short	0x00ff


	//----- nvinfo : EIATTR_MERCURY_ISA_VERSION
	.align		4
        /*00b0*/ 	.byte	0x03, 0x5f
        /*00b2*/ 	.short	0x0101


	//----- nvinfo : EIATTR_VRC_CTA_INIT_COUNT
	.align		4
        /*00b4*/ 	.byte	0x02, 0x4a
	.zero		1
	.zero		1


	//----- nvinfo : EIATTR_EXIT_INSTR_OFFSETS
	.align		4
        /*00b8*/ 	.byte	0x04, 0x1c
        /*00ba*/ 	.short	(.L_569 - .L_568)


	//   ....[0]....
.L_568:
        /*00bc*/ 	.word	0x000008d0


	//   ....[1]....
        /*00c0*/ 	.word	0x00000e10


	//   ....[2]....
        /*00c4*/ 	.word	0x000012e0


	//----- nvinfo : EIATTR_CRS_STACK_SIZE
	.align		4
.L_569:
        /*00c8*/ 	.byte	0x04, 0x1e
        /*00ca*/ 	.short	(.L_571 - .L_570)
.L_570:
        /*00cc*/ 	.word	0x00000000


	//----- nvinfo : EIATTR_CBANK_PARAM_SIZE
	.align		4
.L_571:
        /*00d0*/ 	.byte	0x03, 0x19
        /*00d2*/ 	.short	0x003c


	//----- nvinfo : EIATTR_PARAM_CBANK
	.align		4
        /*00d4*/ 	.byte	0x04, 0x0a
        /*00d6*/ 	.short	(.L_573 - .L_572)
	.align		4
.L_572:
        /*00d8*/ 	.word	index@(.nv.constant0._ZN18transformer_engine8kv_cache23reindex_kv_cache_kernelI13__nv_bfloat16EEvPT_S4_PiS5_S5_iiiii)
        /*00dc*/ 	.short	0x0380
        /*00de*/ 	.short	0x003c


	//----- nvinfo : EIATTR_SW_WAR
	.align		4
.L_573:
        /*00e0*/ 	.byte	0x04, 0x36
        /*00e2*/ 	.short	(.L_575 - .L_574)
.L_574:
        /*00e4*/ 	.word	0x00000008
.L_575:


//--------------------- .nv.info._ZN18transformer_engine8kv_cache23copy_to_kv_cache_kernelI6__halfEEvPT_S4_S4_S4_PiS5_S5_15NVTE_QKV_Formatiiiiiiib --------------------------
	.section	.nv.info._ZN18transformer_engine8kv_cache23copy_to_kv_cache_kernelI6__halfEEvPT_S4_S4_S4_PiS5_S5_15NVTE_QKV_Formatiiiiiiib,"",@"SHT_CUDA_INFO"
	.sectionflags	@""
	.align	4


	//----- nvinfo : EIATTR_CUDA_API_VERSION
	.align		4
        /*0000*/ 	.byte	0x04, 0x37
        /*0002*/ 	.short	(.L_577 - .L_576)
.L_576:
        /*0004*/ 	.word	0x00000082


	//----- nvinfo : EIATTR_KPARAM_INFO
	.align		4
.L_577:
        /*0008*/ 	.byte	0x04, 0x17
        /*000a*/ 	.short	(.L_579 - .L_578)
.L_578:
        /*000c*/ 	.word	0x00000000
        /*0010*/ 	.short	0x000f
        /*0012*/ 	.short	0x0058
        /*0014*/ 	.byte	0x00, 0xf0, 0x05, 0x00


	//----- nvinfo : EIATTR_KPARAM_INFO
	.align		4
.L_579:
        /*0018*/ 	.byte	0x04, 0x17
        /*001a*/ 	.short	(.L_581 - .L_580)
.L_580:
        /*001c*/ 	.word	0x00000000
        /*0020*/ 	.short	0x000e
        /*0022*/ 	.short	0x0054
        /*0024*/ 	.byte	0x00, 0xf0, 0x11, 0x00


	//----- nvinfo : EIATTR_KPARAM_INFO
	.align		4
.L_581:
        /*0028*/ 	.byte	0x04, 0x17
        /*002a*/ 	.short	(.L_583 - .L_582)
.L_582:
        /*002c*/ 	.word	0x00000000
        /*0030*/ 	.short	0x000d
        /*0032*/ 	.short	0x0050
        /*0034*/ 	.byte	0x00, 0xf0, 0x11, 0x00


	//----- nvinfo : EIATTR_KPARAM_INFO
	.align		4
.L_583:
        /*0038*/ 	.byte	0x04, 0x17
        /*003a*/ 	.short	(.L_585 - .L_584)
.L_584:
        /*003c*/ 	.word	0x00000000
        /*0040*/ 	.short	0x000c
        /*0042*/ 	.short	0x004c
        /*0044*/ 	.byte	0x00, 0xf0, 0x11, 0x00


	//----- nvinfo : EIATTR_KPARAM_INFO
	.align		4
.L_585:
        /*0048*/ 	.byte	0x04, 0x17
        /*004a*/ 	.short	(.L_587 - .L_586)
.L_586:
        /*004c*/ 	.word	0x00000000
        /*0050*/ 	.short	0x000b
        /*0052*/ 	.short	0x0048
        /*0054*/ 	.byte	0x00, 0xf0, 0x11, 0x00


	//----- nvinfo : EIATTR_KPARAM_INFO
	.align		4
.L_587:
        /*0058*/ 	.byte	0x04, 0x17
        /*005a*/ 	.short	(.L_589 - .L_588)
.L_588:
        /*005c*/ 	.word	0x00000000
        /*0060*/ 	.short	0x000a
        /*0062*/ 	.short	0x0044
        /*0064*/ 	.byte	0x00, 0xf0, 0x11, 0x00


	//----- nvinfo : EIATTR_KPARAM_INFO
	.align		4
.L_589:
        /*0068*/ 	.byte	0x04, 0x17
        /*006a*/ 	.short	(.L_591 - .L_590)
.L_590:
        /*006c*/ 	.word	0x00000000
        /*0070*/ 	.short	0x0009
        /*0072*/ 	.short	0x0040
        /*0074*/ 	.byte	0x00, 0xf0, 0x11, 0x00


	//----- nvinfo : EIATTR_KPARAM_INFO
	.align		4
.L_591:
        /*0078*/ 	.byte	0x04, 0x17
        /*007a*/ 	.short	(.L_593 - .L_592)
.L_592:
        /*007c*/ 	.word	0x00000000
        /*0080*/ 	.short	0x0008
        /*0082*/ 	.short	0x003c
        /*0084*/ 	.byte	0x00, 0xf0, 0x11, 0x00


	//----- nvinfo : EIATTR_KPARAM_INFO
	.align		4
.L_593:
        /*0088*/ 	.byte	0x04, 0x17
        /*008a*/ 	.short	(.L_595 - .L_594)
.L_594:
        /*008c*/ 	.word	0x00000000
        /*0090*/ 	.short	0x0007
        /*0092*/ 	.short	0x0038
        /*0094*/ 	.byte	0x00, 0xf0, 0x11, 0x00


	//----- nvinfo : EIATTR_KPARAM_INFO
	.align		4
.L_595:
        /*0098*/ 	.byte	0x04, 0x17
        /*009a*/ 	.short	(.L_597 - .L_596)
.L_596:
        /*009c*/ 	.word	0x00000000
        /*00a0*/ 	.short	0x0006
        /*00a2*/ 	.short	0x0030
        /*00a4*/ 	.byte	0x00, 0xf5, 0x21, 0x00


	//----- nvinfo : EIATTR_KPARAM_INFO
	.align		4
.L_597:
        /*00a8*/ 	.byte	0x04, 0x17
        /*00aa*/ 	.short	(.L_599 - .L_598)
.L_598:
        /*00ac*/ 	.word	0x00000000
        /*00b0*/ 	.short	0x0005
        /*00b2*/ 	.short	0x0028
        /*00b4*/ 	.byte	0x00, 0xf5, 0x21, 0x00


	//----- nvinfo : EIATTR_KPARAM_INFO
	.align		4
.L_599:
        /*00b8*/ 	.byte	0x04, 0x17
        /*00ba*/ 	.short	(.L_601 - .L_600)
.L_600:
        /*00bc*/ 	.word	0x00000000
        /*00c0*/ 	.short	0x0004
        /*00c2*/ 	.short	0x0020
        /*00c4*/ 	.byte	0x00, 0xf5, 0x21, 0x00


	//----- nvinfo : EIATTR_KPARAM_INFO
	.align		4
.L_601:
        /*00c8*/ 	.byte	0x04, 0x17
        /*00ca*/ 	.short	(.L_603 - .L_602)
.L_602:
        /*00cc*/ 	.word	0x00000000
        /*00d0*/ 	.short	0x0003
        /*00d2*/ 	.short	0x0018
        /*00d4*/ 	.byte	0x00, 0xf5, 0x21, 0x00


	//----- nvinfo : EIATTR_KPARAM_INFO
	.align		4
.L_603:
        /*00d8*/ 	.byte	0x04, 0x17
        /*00da*/ 	.short	(.L_605 - .L_604)
.L_604:
        /*00dc*/ 	.word	0x00000000
        /*00e0*/ 	.short	0x0002
        /*00e2*/ 	.short	0x0010
        /*00e4*/ 	.byte	0x00, 0xf5, 0x21, 0x00


	//----- nvinfo : EIATTR_KPARAM_INFO
	.align		4
.L_605:
        /*00e8*/ 	.byte	0x04, 0x17
        /*00ea*/ 	.short	(.L_607 - .L_606)
.L_606:
        /*00ec*/ 	.word	0x00000000
        /*00f0*/ 	.short	0x0001
        /*00f2*/ 	.short	0x0008
        /*00f4*/ 	.byte	0x00, 0xf5, 0x21, 0x00


	//----- nvinfo : EIATTR_KPARAM_INFO
	.align		4
.L_607:
        /*00f8*/ 	.byte	0x04, 0x17
        /*00fa*/ 	.short	(.L_609 - .L_608)
.L_608:
        /*00fc*/ 	.word	0x00000000
        /*0100*/ 	.short	0x0000
        /*0102*/ 	.short	0x0000
        /*0104*/ 	.byte	0x00, 0xf5, 0x21, 0x00


	//----- nvinfo : EIATTR_SPARSE_MMA_MASK
	.align		4
.L_609:
        /*0108*/ 	.byte	0x03, 0x50
        /*010a*/ 	.short	0x0000


	//----- nvinfo : EIATTR_MAXREG_COUNT
	.align		4
        /*010c*/ 	.byte	0x03, 0x1b
        /*010e*/ 	.short	0x00ff


	//----- nvinfo : EIATTR_MERCURY_ISA_VERSION
	.align		4
        /*0110*/ 	.byte	0x03, 0x5f
        /*0112*/ 	.short	0x0101


	//----- nvinfo : EIATTR_VRC_CTA_INIT_COUNT
	.align		4
        /*0114*/ 	.byte	0x02, 0x4a
	.zero		1
	.zero		1


	//----- nvinfo : EIATTR_EXIT_INSTR_OFFSETS
	.align		4
        /*0118*/ 	.byte	0x04, 0x1c
        /*011a*/ 	.short	(.L_611 - .L_610)


	//   ....[0]....
.L_610:
        /*011c*/ 	.word	0x00000210


	//   ....[1]....
        /*0120*/ 	.word	0x00000250


	//   ....[2]....
        /*0124*/ 	.word	0x00000940


	//   ....[3]....
        /*0128*/ 	.word	0x00001030


	//   ....[4]....
        /*012c*/ 	.word	0x00001070


	//   ....[5]....
        /*0130*/ 	.word	0x00001740


	//   ....[6]....
        /*0134*/ 	.word	0x00001e20


	//   ....[7]....
        /*0138*/ 	.word	0x00001e60


	//   ....[8]....
        /*013c*/ 	.word	0x00002550


	//   ....[9]....
        /*0140*/ 	.word	0x00002c40


	//----- nvinfo : EIATTR_CRS_STACK_SIZE
	.align		4
.L_611:
        /*0144*/ 	.byte	0x04, 0x1e
        /*0146*/ 	.short	(.L_613 - .L_612)
.L_612:
        /*0148*/ 	.word	0x00000000


	//----- nvinfo : EIATTR_CBANK_PARAM_SIZE
	.align		4
.L_613:
        /*014c*/ 	.byte	0x03, 0x19
        /*014e*/ 	.short	0x0059


	//----- nvinfo : EIATTR_PARAM_CBANK
	.align		4
        /*0150*/ 	.byte	0x04, 0x0a
        /*0152*/ 	.short	(.L_615 - .L_614)
	.align		4
.L_614:
        /*0154*/ 	.word	index@(.nv.constant0._ZN18transformer_engine8kv_cache23copy_to_kv_cache_kernelI6__halfEEvPT_S4_S4_S4_PiS5_S5_15NVTE_QKV_Formatiiiiiiib)
        /*0158*/ 	.short	0x0380
        /*015a*/ 	.short	0x0059


	//----- nvinfo : EIATTR_SW_WAR
	.align		4
.L_615:
        /*015c*/ 	.byte	0x04, 0x36
        /*015e*/ 	.short	(.L_617 - .L_616)
.L_616:
        /*0160*/ 	.word	0x00000008
.L_617:


//--------------------- .nv.info._ZN18transformer_engine8kv_cache23reindex_kv_cache_kernelI6__halfEEvPT_S4_PiS5_S5_iiiii --------------------------
	.section	.nv.info._ZN18transformer_engine8kv_cache23reindex_kv_cache_kernelI6__halfEEvPT_S4_PiS5_S5_iiiii,"",@"SHT_CUDA_INFO"
	.sectionflags	@""
	.align	4


	//----- nvinfo : EIATTR_CUDA_API_VERSION
	.align		4
        /*0000*/ 	.byte	0x04, 0x37
        /*0002*/ 	.short	(.L_619 - .L_618)
.L_618:
        /*0004*/ 	.word	0x00000082


	//----- nvinfo : EIATTR_KPARAM_INFO
	.align		4
.L_619:
        /*0008*/ 	.byte	0x04, 0x17
        /*000a*/ 	.short	(.L_621 - .L_620)
.L_620:
        /*000c*/ 	.word	0x00000000
        /*0010*/ 	.short	0x0009
        /*0012*/ 	.short	0x0038
        /*0014*/ 	.byte	0x00, 0xf0, 0x11, 0x00


	//----- nvinfo : EIATTR_KPARAM_INFO
	.align		4
.L_621:
        /*0018*/ 	.byte	0x04, 0x17
        /*001a*/ 	.short	(.L_623 - .L_622)
.L_622:
        /*001c*/ 	.word	0x00000000
        /*0020*/ 	.short	0x0008
        /*0022*/ 	.short	0x0034
        /*0024*/ 	.byte	0x00, 0xf0, 0x11, 0x00


	//----- nvinfo : EIATTR_KPARAM_INFO
	.align		4
.L_623:
        /*0028*/ 	.byte	0x04, 0x17
        /*002a*/ 	.short	(.L_625 - .L_624)
.L_624:
        /*002c*/ 	.word	0x00000000
        /*0030*/ 	.short	0x0007
        /*0032*/ 	.short	0x0030
        /*0034*/ 	.byte	0x00, 0xf0, 0x11, 0x00


	//----- nvinfo : EIATTR_KPARAM_INFO
	.align		4
.L_625:
        /*0038*/ 	.byte	0x04, 0x17
        /*003a*/ 	.short	(.L_627 - .L_626)
.L_626:
        /*003c*/ 	.word	0x00000000
        /*0040*/ 	.short	0x0006
        /*0042*/ 	.short	0x002c
        /*0044*/ 	.byte	0x00, 0xf0, 0x11, 0x00


	//----- nvinfo : EIATTR_KPARAM_INFO
	.align		4
.L_627:
        /*0048*/ 	.byte	0x04, 0x17
        /*004a*/ 	.short	(.L_629 - .L_628)
.L_628:
        /*004c*/ 	.word	0x00000000
        /*0050*/ 	.short	0x0005
        /*0052*/ 	.short	0x0028
        /*0054*/ 	.byte	0x00, 0xf0, 0x11, 0x00


	//----- nvinfo : EIATTR_KPARAM_INFO
	.align		4
.L_629:
        /*0058*/ 	.byte	0x04, 0x17
        /*005a*/ 	.short	(.L_631 - .L_630)
.L_630:
        /*005c*/ 	.word	0x00000000
        /*0060*/ 	.short	0x0004
        /*0062*/ 	.short	0x0020
        /*0064*/ 	.byte	0x00, 0xf5, 0x21, 0x00


	//----- nvinfo : EIATTR_KPARAM_INFO
	.align		4
.L_631:
        /*0068*/ 	.byte	0x04, 0x17
        /*006a*/ 	.short	(.L_633 - .L_632)
.L_632:
        /*006c*/ 	.word	0x00000000
        /*0070*/ 	.short	0x0003
        /*0072*/ 	.short	0x0018
        /*0074*/ 	.byte	0x00, 0xf5, 0x21, 0x00


	//----- nvinfo : EIATTR_KPARAM_INFO
	.align		4
.L_633:
        /*0078*/ 	.byte	0x04, 0x17
        /*007a*/ 	.short	(.L_635 - .L_634)
.L_634:
        /*007c*/ 	.word	0x00000000
        /*0080*/ 	.short	0x0002
        /*0082*/ 	.short	0x0010
        /*0084*/ 	.byte	0x00, 0xf5, 0x21, 0x00


	//----- nvinfo : EIATTR_KPARAM_INFO
	.align		4
.L_635:
        /*0088*/ 	.byte	0x04, 0x17
        /*008a*/ 	.short	(.L_637 - .L_636)
.L_636:
        /*008c*/ 	.word	0x00000000
        /*0090*/ 	.short	0x0001
        /*0092*/ 	.short	0x0008
        /*0094*/ 	.byte	0x00, 0xf5, 0x21, 0x00


	//----- nvinfo : EIATTR_KPARAM_INFO
	.align		4
.L_637:
        /*0098*/ 	.byte	0x04, 0x17
        /*009a*/ 	.short	(.L_639 - .L_638)
.L_638:
        /*009c*/ 	.word	0x00000000
        /*00a0*/ 	.short	0x0000
        /*00a2*/ 	.short	0x0000
        /*00a4*/ 	.byte	0x00, 0xf5, 0x21, 0x00


	//----- nvinfo : EIATTR_SPARSE_MMA_MASK
	.align		4
.L_639:
        /*00a8*/ 	.byte	0x03, 0x50
        /*00aa*/ 	.short	0x0000


	//----- nvinfo : EIATTR_MAXREG_COUNT
	.align		4
        /*00ac*/ 	.byte	0x03, 0x1b
        /*00ae*/ 	.short	0x00ff


	//----- nvinfo : EIATTR_MERCURY_ISA_VERSION
	.align		4
        /*00b0*/ 	.byte	0x03, 0x5f
        /*00b2*/ 	.short	0x0101


	//----- nvinfo : EIATTR_VRC_CTA_INIT_COUNT
	.align		4
        /*00b4*/ 	.byte	0x02, 0x4a
	.zero		1
	.zero		1


	//----- nvinfo : EIATTR_EXIT_INSTR_OFFSETS
	.align		4
        /*00b8*/ 	.byte	0x04, 0x1c
        /*00ba*/ 	.short	(.L_641 - .L_640)


	//   ....[0]....
.L_640:
        /*00bc*/ 	.word	0x000008d0


	//   ....[1]....
        /*00c0*/ 	.word	0x00000e10


	//   ....[2]....
        /*00c4*/ 	.word	0x000012e0


	//----- nvinfo : EIATTR_CRS_STACK_SIZE
	.align		4
.L_641:
        /*00c8*/ 	.byte	0x04, 0x1e
        /*00ca*/ 	.short	(.L_643 - .L_642)
.L_642:
        /*00cc*/ 	.word	0x00000000


	//----- nvinfo : EIATTR_CBANK_PARAM_SIZE
	.align		4
.L_643:
        /*00d0*/ 	.byte	0x03, 0x19
        /*00d2*/ 	.short	0x003c


	//----- nvinfo : EIATTR_PARAM_CBANK
	.align		4
        /*00d4*/ 	.byte	0x04, 0x0a
        /*00d6*/ 	.short	(.L_645 - .L_644)
	.align		4
.L_644:
        /*00d8*/ 	.word	index@(.nv.constant0._ZN18transformer_engine8kv_cache23reindex_kv_cache_kernelI6__halfEEvPT_S4_PiS5_S5_iiiii)
        /*00dc*/ 	.short	0x0380
        /*00de*/ 	.short	0x003c


	//----- nvinfo : EIATTR_SW_WAR
	.align		4
.L_645:
        /*00e0*/ 	.byte	0x04, 0x36
        /*00e2*/ 	.short	(.L_647 - .L_646)
.L_646:
        /*00e4*/ 	.word	0x00000008
.L_647:


//--------------------- .nv.info._ZN18transformer_engine8kv_cache23copy_to_kv_cache_kernelIfEEvPT_S3_S3_S3_PiS4_S4_15NVTE_QKV_Formatiiiiiiib --------------------------
	.section	.nv.info._ZN18transformer_engine8kv_cache23copy_to_kv_cache_kernelIfEEvPT_S3_S3_S3_PiS4_S4_15NVTE_QKV_Formatiiiiiiib,"",@"SHT_CUDA_INFO"
	.sectionflags	@""
	.align	4


	//----- nvinfo : EIATTR_CUDA_API_VERSION
	.align		4
        /*0000*/ 	.byte	0x04, 0x37
        /*0002*/ 	.short	(.L_649 - .L_648)
.L_648:
        /*0004*/ 	.word	0x00000082


	//----- nvinfo : EIATTR_KPARAM_INFO
	.align		4
.L_649:
        /*0008*/ 	.byte	0x04, 0x17
        /*000a*/ 	.short	(.L_651 - .L_650)
.L_650:
        /*000c*/ 	.word	0x00000000
        /*0010*/ 	.short	0x000f
        /*0012*/ 	.short	0x0058
        /*0014*/ 	.byte	0x00, 0xf0, 0x05, 0x00


	//----- nvinfo : EIATTR_KPARAM_INFO
	.align		4
.L_651:
        /*0018*/ 	.byte	0x04, 0x17
        /*001a*/ 	.short	(.L_653 - .L_652)
.L_652:
        /*001c*/ 	.word	0x00000000
        /*0020*/ 	.short	0x000e
        /*0022*/ 	.short	0x0054
        /*0024*/ 	.byte	0x00, 0xf0, 0x11, 0x00


	//----- nvinfo : EIATTR_KPARAM_INFO
	.align		4
.L_653:
        /*0028*/ 	.byte	0x04, 0x17
        /*002a*/ 	.short	(.L_655 - .L_654)
.L_654:
        /*002c*/ 	.word	0x00000000
        /*0030*/ 	.short	0x000d
        /*0032*/ 	.short	0x0050
        /*0034*/ 	.byte	0x00, 0xf0, 0x11, 0x00


	//----- nvinfo : EIATTR_KPARAM_INFO
	.align		4
.L_655:
        /*0038*/ 	.byte	0x04, 0x17
        /*003a*/ 	.short	(.L_657 - .L_656)
.L_656:
        /*003c*/ 	.word	0x00000000
        /*0040*/ 	.short	0x000c
        /*0042*/ 	.short	0x004c
        /*0044*/ 	.byte	0x00, 0xf0, 0x11, 0x00


	//----- nvinfo : EIATTR_KPARAM_INFO
	.align		4
.L_657:
        /*0048*/ 	.byte	0x04, 0x17
        /*004a*/ 	.short	(.L_659 - .L_658)
.L_658:
        /*004c*/ 	.word	0x00000000
        /*0050*/ 	.short	0x000b
        /*0052*/ 	.short	0x0048
        /*0054*/ 	.byte	0x00, 0xf0, 0x11, 0x00


	//----- nvinfo : EIATTR_KPARAM_INFO
	.align		4
.L_659:
        /*0058*/ 	.byte	0x04, 0x17
        /*005a*/ 	.short	(.L_661 - .L_660)
.L_660:
        /*005c*/ 	.word	0x00000000
        /*0060*/ 	.short	0x000a
        /*0062*/ 	.short	0x0044
        /*0064*/ 	.byte	0x00, 0xf0, 0x11, 0x00


	//----- nvinfo : EIATTR_KPARAM_INFO
	.align		4
.L_661:
        /*0068*/ 	.byte	0x04, 0x17
        /*006a*/ 	.short	(.L_663 - .L_662)
.L_662:
        /*006c*/ 	.word	0x00000000
        /*0070*/ 	.short	0x0009
        /*0072*/ 	.short	0x0040
        /*0074*/ 	.byte	0x00, 0xf0, 0x11, 0x00


	//----- nvinfo : EIATTR_KPARAM_INFO
	.align		4
.L_663:
        /*0078*/ 	.byte	0x04, 0x17
        /*007a*/ 	.short	(.L_665 - .L_664)
.L_664:
        /*007c*/ 	.word	0x00000000
        /*0080*/ 	.short	0x0008
        /*0082*/ 	.short	0x003c
        /*0084*/ 	.byte	0x00, 0xf0, 0x11, 0x00


	//----- nvinfo : EIATTR_KPARAM_INFO
	.align		4
.L_665:
        /*0088*/ 	.byte	0x04, 0x17
        /*008a*/ 	.short	(.L_667 - .L_666)
.L_666:
        /*008c*/ 	.word	0x00000000
        /*0090*/ 	.short	0x0007
        /*0092*/ 	.short	0x0038
        /*0094*/ 	.byte	0x00, 0xf0, 0x11, 0x00


	//----- nvinfo : EIATTR_KPARAM_INFO
	.align		4
.L_667:
        /*0098*/ 	.byte	0x04, 0x17
        /*009a*/ 	.short	(.L_669 - .L_668)
.L_668:
        /*009c*/ 	.word	0x00000000
        /*00a0*/ 	.short	0x0006
        /*00a2*/ 	.short	0x0030
        /*00a4*/ 	.byte	0x00, 0xf5, 0x21, 0x00


	//----- nvinfo : EIATTR_KPARAM_INFO
	.align		4
.L_669:
        /*00a8*/ 	.byte	0x04, 0x17
        /*00aa*/ 	.short	(.L_671 - .L_670)
.L_670:
        /*00ac*/ 	.word	0x00000000
        /*00b0*/ 	.short	0x0005
        /*00b2*/ 	.short	0x0028
        /*00b4*/ 	.byte	0x00, 0xf5, 0x21, 0x00


	//----- nvinfo : EIATTR_KPARAM_INFO
	.align		4
.L_671:
        /*00b8*/ 	.byte	0x04, 0x17
        /*00ba*/ 	.short	(.L_673 - .L_672)
.L_672:
        /*00bc*/ 	.word	0x00000000
        /*00c0*/ 	.short	0x0004
        /*00c2*/ 	.short	0x0020
        /*00c4*/ 	.byte	0x00, 0xf5, 0x21, 0x00


	//----- nvinfo : EIATTR_KPARAM_INFO
	.align		4
.L_673:
        /*00c8*/ 	.byte	0x04, 0x17
        /*00ca*/ 	.short	(.L_675 - .L_674)
.L_674:
        /*00cc*/ 	.word	0x00000000
        /*00d0*/ 	.short	0x0003
        /*00d2*/ 	.short	0x0018
        /*00d4*/ 	.byte	0x00, 0xf5, 0x21, 0x00


	//----- nvinfo : EIATTR_KPARAM_INFO
	.align		4
.L_675:
        /*00d8*/ 	.byte	0x04, 0x17
        /*00da*/ 	.short	(.L_677 - .L_676)
.L_676:
        /*00dc*/ 	.word	0x00000000
        /*00e0*/ 	.short	0x0002
        /*00e2*/ 	.short	0x0010
        /*00e4*/ 	.byte	0x00, 0xf5, 0x21, 0x00


	//----- nvinfo : EIATTR_KPARAM_INFO
	.align		4
.L_677:
        /*00e8*/ 	.byte	0x04, 0x17
        /*00ea*/ 	.short	(.L_679 - .L_678)
.L_678:
        /*00ec*/ 	.word	0x00000000
        /*00f0*/ 	.short	0x0001
        /*00f2*/ 	.short	0x0008
        /*00f4*/ 	.byte	0x00, 0xf5, 0x21, 0x00


	//----- nvinfo : EIATTR_KPARAM_INFO
	.align		4
.L_679:
        /*00f8*/ 	.byte	0x04, 0x17
        /*00fa*/ 	.short	(.L_681 - .L_680)
.L_680:
        /*00fc*/ 	.word	0x00000000
        /*0100*/ 	.short	0x0000
        /*0102*/ 	.short	0x0000
        /*0104*/ 	.byte	0x00, 0xf5, 0x21, 0x00


	//----- nvinfo : EIATTR_SPARSE_MMA_MASK
	.align		4
.L_681:
        /*0108*/ 	.byte	0x03, 0x50
        /*010a*/ 	.short	0x0000


	//----- nvinfo : EIATTR_MAXREG_COUNT
	.align		4
        /*010c*/ 	.byte	0x03, 0x1b
        /*010e*/ 	.short	0x00ff


	//----- nvinfo : EIATTR_MERCURY_ISA_VERSION
	.align		4
        /*0110*/ 	.byte	0x03, 0x5f
        /*0112*/ 	.short	0x0101


	//----- nvinfo : EIATTR_VRC_CTA_INIT_COUNT
	.align		4
        /*0114*/ 	.byte	0x02, 0x4a
	.zero		1
	.zero		1


	//----- nvinfo : EIATTR_EXIT_INSTR_OFFSETS
	.align		4
        /*0118*/ 	.byte	0x04, 0x1c
        /*011a*/ 	.short	(.L_683 - .L_682)


	//   ....[0]....
.L_682:
        /*011c*/ 	.word	0x00000210


	//   ....[1]....
        /*0120*/ 	.word	0x00000250


	//   ....[2]....
        /*0124*/ 	.word	0x00000940


	//   ....[3]....
        /*0128*/ 	.word	0x00001030


	//   ....[4]....
        /*012c*/ 	.word	0x00001070


	//   ....[5]....
        /*0130*/ 	.word	0x00001740


	//   ....[6]....
        /*0134*/ 	.word	0x00001e20


	//   ....[7]....
        /*0138*/ 	.word	0x00001e60


	//   ....[8]....
        /*013c*/ 	.word	0x00002550


	//   ....[9]....
        /*0140*/ 	.word	0x00002c40


	//----- nvinfo : EIATTR_CRS_STACK_SIZE
	.align		4
.L_683:
        /*0144*/ 	.byte	0x04, 0x1e
        /*0146*/ 	.short	(.L_685 - .L_684)
.L_684:
        /*0148*/ 	.word	0x00000000


	//----- nvinfo : EIATTR_CBANK_PARAM_SIZE
	.align		4
.L_685:
        /*014c*/ 	.byte	0x03, 0x19
        /*014e*/ 	.short	0x0059


	//----- nvinfo : EIATTR_PARAM_CBANK
	.align		4
        /*0150*/ 	.byte	0x04, 0x0a
        /*0152*/ 	.short	(.L_687 - .L_686)
	.align		4
.L_686:
        /*0154*/ 	.word	index@(.nv.constant0._ZN18transformer_engine8kv_cache23copy_to_kv_cache_kernelIfEEvPT_S3_S3_S3_PiS4_S4_15NVTE_QKV_Formatiiiiiiib)
        /*0158*/ 	.short	0x0380
        /*015a*/ 	.short	0x0059


	//----- nvinfo : EIATTR_SW_WAR
	.align		4
.L_687:
        /*015c*/ 	.byte	0x04, 0x36
        /*015e*/ 	.short	(.L_689 - .L_688)
.L_688:
        /*0160*/ 	.word	0x00000008
.L_689:


//--------------------- .nv.info._ZN18transformer_engine8kv_cache23reindex_kv_cache_kernelIfEEvPT_S3_PiS4_S4_iiiii --------------------------
	.section	.nv.info._ZN18transformer_engine8kv_cache23reindex_kv_cache_kernelIfEEvPT_S3_PiS4_S4_iiiii,"",@"SHT_CUDA_INFO"
	.sectionflags	@""
	.align	4


	//----- nvinfo : EIATTR_CUDA_API_VERSION
	.align		4
        /*0000*/ 	.byte	0x04, 0x37
        /*0002*/ 	.short	(.L_691 - .L_690)
.L_690:
        /*0004*/ 	.word	0x00000082


	//----- nvinfo : EIATTR_KPARAM_INFO
	.align		4
.L_691:
        /*0008*/ 	.byte	0x04, 0x17
        /*000a*/ 	.short	(.L_693 - .L_692)
.L_692:
        /*000c*/ 	.word	0x00000000
        /*0010*/ 	.short	0x0009
        /*0012*/ 	.short	0x0038
        /*0014*/ 	.byte	0x00, 0xf0, 0x11, 0x00


	//----- nvinfo : EIATTR_KPARAM_INFO
	.align		4
.L_693:
        /*0018*/ 	.byte	0x04, 0x17
        /*001a*/ 	.short	(.L_695 - .L_694)
.L_694:
        /*001c*/ 	.word	0x00000000
        /*0020*/ 	.short	0x0008
        /*0022*/ 	.short	0x0034
        /*0024*/ 	.byte	0x00, 0xf0, 0x11, 0x00


	//----- nvinfo : EIATTR_KPARAM_INFO
	.align		4
.L_695:
        /*0028*/ 	.byte	0x04, 0x17
        /*002a*/ 	.short	(.L_697 - .L_696)
.L_696:
        /*002c*/ 	.word	0x00000000
        /*0030*/ 	.short	0x0007
        /*0032*/ 	.short	0x0030
        /*0034*/ 	.byte	0x00, 0xf0, 0x11, 0x00


	//----- nvinfo : EIATTR_KPARAM_INFO
	.align		4
.L_697:
        /*0038*/ 	.byte	0x04, 0x17
        /*003a*/ 	.short	(.L_699 - .L_698)
.L_698:
        /*003c*/ 	.word	0x00000000
        /*0040*/ 	.short	0x0006
        /*0042*/ 	.short	0x002c
        /*0044*/ 	.byte	0x00, 0xf0, 0x11, 0x00


	//----- nvinfo : EIATTR_KPARAM_INFO
	.align		4
.L_699:
        /*0048*/ 	.byte	0x04, 0x17
        /*004a*/ 	.short	(.L_701 - .L_700)
.L_700:
        /*004c*/ 	.word	0x00000000
        /*0050*/ 	.short	0x0005
        /*0052*/ 	.short	0x0028
        /*0054*/ 	.byte	0x00, 0xf0, 0x11, 0x00


	//----- nvinfo : EIATTR_KPARAM_INFO
	.align		4
.L_701:
        /*0058*/ 	.byte	0x04, 0x17
        /*005a*/ 	.short	(.L_703 - .L_702)
.L_702:
        /*005c*/ 	.word	0x00000000
        /*0060*/ 	.short	0x0004
        /*0062*/ 	.short	0x0020
        /*0064*/ 	.byte	0x00, 0xf5, 0x21, 0x00


	//----- nvinfo : EIATTR_KPARAM_INFO
	.align		4
.L_703:
        /*0068*/ 	.byte	0x04, 0x17
        /*006a*/ 	.short	(.L_705 - .L_704)
.L_704:
        /*006c*/ 	.word	0x00000000
        /*0070*/ 	.short	0x0003
        /*0072*/ 	.short	0x0018
        /*0074*/ 	.byte	0x00, 0xf5, 0x21, 0x00


	//----- nvinfo : EIATTR_KPARAM_INFO
	.align		4
.L_705:
        /*0078*/ 	.byte	0x04, 0x17
        /*007a*/ 	.short	(.L_707 - .L_706)
.L_706:
        /*007c*/ 	.word	0x00000000
        /*0080*/ 	.short	0x0002
        /*0082*/ 	.short	0x0010
        /*0084*/ 	.byte	0x00, 0xf5, 0x21, 0x00


	//----- nvinfo : EIATTR_KPARAM_INFO
	.align		4
.L_707:
        /*0088*/ 	.byte	0x04, 0x17
        /*008a*/ 	.short	(.L_709 - .L_708)
.L_708:
        /*008c*/ 	.word	0x00000000
        /*0090*/ 	.short	0x0001
        /*0092*/ 	.short	0x0008
        /*0094*/ 	.byte	0x00, 0xf5, 0x21, 0x00


	//----- nvinfo : EIATTR_KPARAM_INFO
	.align		4
.L_709:
        /*0098*/ 	.byte	0x04, 0x17
        /*009a*/ 	.short	(.L_711 - .L_710)
.L_710:
        /*009c*/ 	.word	0x00000000
        /*00a0*/ 	.short	0x0000
        /*00a2*/ 	.short	0x0000
        /*00a4*/ 	.byte	0x00, 0xf5, 0x21, 0x00


	//----- nvinfo : EIATTR_SPARSE_MMA_MASK
	.align		4
.L_711:
        /*00a8*/ 	.byte	0x03, 0x50
        /*00aa*/ 	.short	0x0000


	//----- nvinfo : EIATTR_MAXREG_COUNT
	.align		4
        /*00ac*/ 	.byte	0x03, 0x1b
        /*00ae*/ 	.short	0x00ff


	//----- nvinfo : EIATTR_MERCURY_ISA_VERSION
	.align		4
        /*00b0*/ 	.byte	0x03, 0x5f
        /*00b2*/ 	.short	0x0101


	//----- nvinfo : EIATTR_VRC_CTA_INIT_COUNT
	.align		4
        /*00b4*/ 	.byte	0x02, 0x4a
	.zero		1
	.zero		1


	//----- nvinfo : EIATTR_EXIT_INSTR_OFFSETS
	.align		4
        /*00b8*/ 	.byte	0x04, 0x1c
        /*00ba*/ 	.short	(.L_713 - .L_712)


	//   ....[0]....
.L_712:
        /*00bc*/ 	.word	0x000008d0


	//   ....[1]....
        /*00c0*/ 	.word	0x00000e10


	//   ....[2]....
        /*00c4*/ 	.word	0x000012e0


	//----- nvinfo : EIATTR_CRS_STACK_SIZE
	.align		4
.L_713:
        /*00c8*/ 	.byte	0x04, 0x1e
        /*00ca*/ 	.short	(.L_715 - .L_714)
.L_714:
        /*00cc*/ 	.word	0x00000000


	//----- nvinfo : EIATTR_CBANK_PARAM_SIZE
	.align		4
.L_715:
        /*00d0*/ 	.byte	0x03, 0x19
        /*00d2*/ 	.short	0x003c


	//----- nvinfo : EIATTR_PARAM_CBANK
	.align		4
        /*00d4*/ 	.byte	0x04, 0x0a
        /*00d6*/ 	.short	(.L_717 - .L_716)
	.align		4
.L_716:
        /*00d8*/ 	.word	index@(.nv.constant0._ZN18transformer_engine8kv_cache23reindex_kv_cache_kernelIfEEvPT_S3_PiS4_S4_iiiii)
        /*00dc*/ 	.short	0x0380
        /*00de*/ 	.short	0x003c


	//----- nvinfo : EIATTR_SW_WAR
	.align		4
.L_717:
        /*00e0*/ 	.byte	0x04, 0x36
        /*00e2*/ 	.short	(.L_719 - .L_718)
.L_718:
        /*00e4*/ 	.word	0x00000008
.L_719:


//--------------------- .nv.callgraph             --------------------------
	.section	.nv.callgraph,"",@"SHT_CUDA_CALLGRAPH"
	.align	4
	.sectionentsize	8
	.align		4
        /*0000*/ 	.word	0x00000000
	.align		4
        /*0004*/ 	.word	0xffffffff
	.align		4
        /*0008*/ 	.word	0x00000000
	.align		4
        /*000c*/ 	.word	0xfffffffe
	.align		4
        /*0010*/ 	.word	0x00000000
	.align		4
        /*0014*/ 	.word	0xfffffffd
	.align		4
        /*0018*/ 	.word	0x00000000
	.align		4
        /*001c*/ 	.word	0xfffffffc


//--------------------- .text._ZN18transformer_engine8kv_cache26convert_bshd_to_thd_kernelI13__nv_fp8_e5m2EEvPT_S4_Piiiii --------------------------
	.section	.text._ZN18transformer_engine8kv_cache26convert_bshd_to_thd_kernelI13__nv_fp8_e5m2EEvPT_S4_Piiiii,"ax",@progbits
	.align	128
        .global         _ZN18transformer_engine8kv_cache26convert_bshd_to_thd_kernelI13__nv_fp8_e5m2EEvPT_S4_Piiiii
        .type           _ZN18transformer_engine8kv_cache26convert_bshd_to_thd_kernelI13__nv_fp8_e5m2EEvPT_S4_Piiiii,@function
        .size           _ZN18transformer_engine8kv_cache26convert_bshd_to_thd_kernelI13__nv_fp8_e5m2EEvPT_S4_Piiiii,(.L_x_345 - _ZN18transformer_engine8kv_cache26convert_bshd_to_thd_kernelI13__nv_fp8_e5m2EEvPT_S4_Piiiii)
        .other          _ZN18transformer_engine8kv_cache26convert_bshd_to_thd_kernelI13__nv_fp8_e5m2EEvPT_S4_Piiiii,@"STO_CUDA_ENTRY STV_DEFAULT"
_ZN18transformer_engine8kv_cache26convert_bshd_to_thd_kernelI13__nv_fp8_e5m2EEvPT_S4_Piiiii:
.text._ZN18transformer_engine8kv_cache26convert_bshd_to_thd_kernelI13__nv_fp8_e5m2EEvPT_S4_Piiiii:
[----:B------:R-:W-:Y:S08]  /*0000*/  LDC R1, c[0x0][0x37c] ;  /* 0x0000df00ff017b82 */ /* 0x000ff00000000800 */
[----:B------:R-:W0:Y:S08]  /*0010*/  S2UR UR7, SR_CTAID.X ;  /* 0x00000000000779c3 */ /* 0x000e300000002500 */
[----:B------:R-:W0:Y:S02]  /*0020*/  LDC R0, c[0x0][0x398] ;  /* 0x0000e600ff007b82 */ /* 0x000e240000000800 */
[----:B0-----:R-:W-:-:S13]  /*0030*/  ISETP.LE.AND P0, PT, R0, UR7, PT ;  /* 0x0000000700007c0c */ /* 0x001fda000bf03270 */
[----:B------:R-:W-:Y:S05]  /*0040*/  @P0 EXIT ;  /* 0x000000000000094d */ /* 0x000fea0003800000 */
[----:B------:R-:W0:Y:S01]  /*0050*/  LDCU UR8, c[0x0][0x360] ;  /* 0x00006c00ff0877ac */ /* 0x000e220008000800 */
[----:B------:R-:W1:Y:S01]  /*0060*/  S2R R6, SR_TID.X ;  /* 0x0000000000067919 */ /* 0x000e620000002100 */
[----:B------:R-:W2:Y:S01]  /*0070*/  LDC R8, c[0x0][0x370] ;  /* 0x0000dc00ff087b82 */ /* 0x000ea20000000800 */
[----:B------:R-:W-:Y:S01]  /*0080*/  IMAD.U32 R7, RZ, RZ, UR7 ;  /* 0x00000007ff077e24 */ /* 0x000fe2000f8e00ff */
[----:B------:R-:W3:Y:S01]  /*0090*/  LDCU.64 UR4, c[0x0][0x3a0] ;  /* 0x00007400ff0477ac */ /* 0x000ee20008000a00 */
[----:B------:R-:W4:Y:S01]  /*00a0*/  LDCU UR6, c[0x0][0x39c] ;  /* 0x00007380ff0677ac */ /* 0x000f220008000800 */
[----:B------:R-:W0:Y:S01]  /*00b0*/  LDCU.64 UR10, c[0x0][0x358] ;  /* 0x00006b00ff0a77ac */ /* 0x000e220008000a00 */
[----:B---3--:R-:W-:-:S04]  /*00c0*/  UIMAD UR4, UR5, UR4, URZ ;  /* 0x00000004050472a4 */ /* 0x008fc8000f8e02ff */
[----:B0---4-:R-:W-:-:S12]  /*00d0*/  UIMAD UR5, UR4, UR6, URZ ;  /* 0x00000006040572a4 */ /* 0x011fd8000f8e02ff */
.L_x_3:
[----:B0-----:R-:W0:Y:S01]  /*00e0*/  LDC.64 R2, c[0x0][0x390] ;  /* 0x0000e400ff027b82 */ /* 0x001e220000000a00 */
[----:B------:R-:W3:Y:S01]  /*00f0*/  LDCU UR6, c[0x0][0x398] ;  /* 0x00007300ff0677ac */ /* 0x000ee20008000800 */
[----:B------:R-:W4:Y:S01]  /*0100*/  LDCU.128 UR12, c[0x0][0x380] ;  /* 0x00007000ff0c77ac */ /* 0x000f220008000c00 */
[----:B0-----:R-:W-:-:S05]  /*0110*/  IMAD.WIDE R2, R7, 0x4, R2 ;  /* 0x0000000407027825 */ /* 0x001fca00078e0202 */
[----:B------:R-:W5:Y:S04]  /*0120*/  LDG.E R0, desc[UR10][R2.64+0x4] ;  /* 0x0000040a02007981 */ /* 0x000f68000c1e1900 */
[----:B------:R-:W5:Y:S01]  /*0130*/  LDG.E R5, desc[UR10][R2.64] ;  /* 0x0000000a02057981 */ /* 0x000f62000c1e1900 */
[----:B------:R-:W-:Y:S01]  /*0140*/  BSSY.RECONVERGENT B0, `(.L_x_0) ;  /* 0x0000017000007945 */ /* 0x000fe20003800200 */
[----:B-----5:R-:W-:-:S04]  /*0150*/  IMAD.IADD R0, R0, 0x1, -R5 ;  /* 0x0000000100007824 */ /* 0x020fc800078e0a05 */
[----:B------:R-:W-:Y:S02]  /*0160*/  IMAD R9, R0, UR4, RZ ;  /* 0x0000000400097c24 */ /* 0x000fe4000f8e02ff */
[--C-:B------:R-:W-:Y:S02]  /*0170*/  IMAD.MOV.U32 R0, RZ, RZ, R7.reuse ;  /* 0x000000ffff007224 */ /* 0x100fe400078e0007 */
[----:B--2---:R-:W-:Y:S01]  /*0180*/  IMAD.IADD R7, R8, 0x1, R7 ;  /* 0x0000000108077824 */ /* 0x004fe200078e0207 */
[----:B-1----:R-:W-:-:S04]  /*0190*/  ISETP.GE.AND P1, PT, R6, R9, PT ;  /* 0x000000090600720c */ /* 0x002fc80003f26270 */
[----:B---3--:R-:W-:-:S09]  /*01a0*/  ISETP.GE.AND P0, PT, R7, UR6, PT ;  /* 0x0000000607007c0c */ /* 0x008fd2000bf06270 */
[----:B----4-:R-:W-:Y:S05]  /*01b0*/  @P1 BRA `(.L_x_1) ;  /* 0x00000000003c1947 */ /* 0x010fea0003800000 */
[----:B------:R-:W-:Y:S02]  /*01c0*/  IMAD R13, R5, UR4, RZ ;  /* 0x00000004050d7c24 */ /* 0x000fe4000f8e02ff */
[----:B------:R-:W-:Y:S02]  /*01d0*/  IMAD R11, R0, UR5, RZ ;  /* 0x00000005000b7c24 */ /* 0x000fe4000f8e02ff */
[----:B------:R-:W-:Y:S01]  /*01e0*/  IMAD.MOV.U32 R0, RZ, RZ, R6 ;  /* 0x000000ffff007224 */ /* 0x000fe200078e0006 */
[----:B------:R-:W-:Y:S02]  /*01f0*/  SHF.R.S32.HI R10, RZ, 0x1f, R13 ;  /* 0x0000001fff0a7819 */ /* 0x000fe4000001140d */
[----:B------:R-:W-:-:S07]  /*0200*/  SHF.R.S32.HI R12, RZ, 0x1f, R11 ;  /* 0x0000001fff0c7819 */ /* 0x000fce000001140b */
.L_x_2:
[----:B0-----:R-:W-:Y:S02]  /*0210*/  SHF.R.S32.HI R5, RZ, 0x1f, R0 ;  /* 0x0000001fff057819 */ /* 0x001fe40000011400 */
[----:B------:R-:W-:-:S04]  /*0220*/  IADD3 R2, P1, P2, R0, UR12, R11 ;  /* 0x0000000c00027c10 */ /* 0x000fc8000fa3e00b */
[----:B------:R-:W-:-:S06]  /*0230*/  IADD3.X R3, PT, PT, R5, UR13, R12, P1, P2 ;  /* 0x0000000d05037c10 */ /* 0x000fcc0008fe440c */
[----:B------:R-:W2:Y:S01]  /*0240*/  LDG.E.U8 R3, desc[UR10][R2.64] ;  /* 0x0000000a02037981 */ /* 0x000ea2000c1e1100 */
[C---:B------:R-:W-:Y:S01]  /*0250*/  IADD3 R4, P1, P2, R0.reuse, UR14, R13 ;  /* 0x0000000e00047c10 */ /* 0x040fe2000fa3e00d */
[----:B------:R-:W-:-:S03]  /*0260*/  VIADD R0, R0, UR8 ;  /* 0x0000000800007c36 */ /* 0x000fc60008000000 */
[----:B------:R-:W-:Y:S02]  /*0270*/  IADD3.X R5, PT, PT, R5, UR15, R10, P1, P2 ;  /* 0x0000000f05057c10 */ /* 0x000fe40008fe440a */
[----:B------:R-:W-:-:S03]  /*0280*/  ISETP.GE.AND P1, PT, R0, R9, PT ;  /* 0x000000090000720c */ /* 0x000fc60003f26270 */
[----:B--2---:R0:W-:Y:S10]  /*0290*/  STG.E.U8 desc[UR10][R4.64], R3 ;  /* 0x0000000304007986 */ /* 0x0041f4000c10110a */
[----:B------:R-:W-:Y:S05]  /*02a0*/  @!P1 BRA `(.L_x_2) ;  /* 0xfffffffc00d89947 */ /* 0x000fea000383ffff */
.L_x_1:
[----:B------:R-:W-:Y:S05]  /*02b0*/  BSYNC.RECONVERGENT B0 ;  /* 0x0000000000007941 */ /* 0x000fea0003800200 */
.L_x_0:
[----:B------:R-:W-:Y:S05]  /*02c0*/  @!P0 BRA `(.L_x_3) ;  /* 0xfffffffc00848947 */ /* 0x000fea000383ffff */
[----:B------:R-:W-:Y:S05]  /*02d0*/  EXIT ;  /* 0x000000000000794d */ /* 0x000fea0003800000 */
.L_x_4:
[----:B------:R-:W-:-:S00]  /*02e0*/  BRA `(.L_x_4) ;  /* 0xfffffffc00fc7947 */ /* 0x000fc0000383ffff */
[----:B------:R-:W-:-:S00]  /*02f0*/  NOP ;  /* 0x0000000000007918 */ /* 0x000fc00000000000 */
        /* <DEDUP_REMOVED lines=8> */
.L_x_345:


//--------------------- .text._ZN18transformer_engine8kv_cache26convert_bshd_to_thd_kernelI13__nv_fp8_e4m3EEvPT_S4_Piiiii --------------------------
	.section	.text._ZN18transformer_engine8kv_cache26convert_bshd_to_thd_kernelI13__nv_fp8_e4m3EEvPT_S4_Piiiii,"ax",@progbits
	.align	128
        .global         _ZN18transformer_engine8kv_cache26convert_bshd_to_thd_kernelI13__nv_fp8_e4m3EEvPT_S4_Piiiii
        .type           _ZN18transformer_engine8kv_cache26convert_bshd_to_thd_kernelI13__nv_fp8_e4m3EEvPT_S4_Piiiii,@function
        .size           _ZN18transformer_engine8kv_cache26convert_bshd_to_thd_kernelI13__nv_fp8_e4m3EEvPT_S4_Piiiii,(.L_x_346 - _ZN18transformer_engine8kv_cache26convert_bshd_to_thd_kernelI13__nv_fp8_e4m3EEvPT_S4_Piiiii)
        .other          _ZN18transformer_engine8kv_cache26convert_bshd_to_thd_kernelI13__nv_fp8_e4m3EEvPT_S4_Piiiii,@"STO_CUDA_ENTRY STV_DEFAULT"
_ZN18transformer_engine8kv_cache26convert_bshd_to_thd_kernelI13__nv_fp8_e4m3EEvPT_S4_Piiiii:
.text._ZN18transformer_engine8kv_cache26convert_bshd_to_thd_kernelI13__nv_fp8_e4m3EEvPT_S4_Piiiii:
        /* <DEDUP_REMOVED lines=14> */
.L_x_8:
        /* <DEDUP_REMOVED lines=19> */
.L_x_7:
        /* <DEDUP_REMOVED lines=10> */
.L_x_6:
[----:B------:R-:W-:Y:S05]  /*02b0*/  BSYNC.RECONVERGENT B0 ;  /* 0x0000000000007941 */ /* 0x000fea0003800200 */
.L_x_5:
[----:B------:R-:W-:Y:S05]  /*02c0*/  @!P0 BRA `(.L_x_8) ;  /* 0xfffffffc00848947 */ /* 0x000fea000383ffff */
[----:B------:R-:W-:Y:S05]  /*02d0*/  EXIT ;  /* 0x000000000000794d */ /* 0x000fea0003800000 */
.L_x_9:
        /* <DEDUP_REMOVED lines=10> */
.L_x_346:


//--------------------- .text._ZN18transformer_engine8kv_cache26convert_bshd_to_thd_kernelI13__nv_bfloat16EEvPT_S4_Piiiii --------------------------
	.section	.text._ZN18transformer_engine8kv_cache26convert_bshd_to_thd_kernelI13__nv_bfloat16EEvPT_S4_Piiiii,"ax",@progbits
	.align	128
        .global         _ZN18transformer_engine8kv_cache26convert_bshd_to_thd_kernelI13__nv_bfloat16EEvPT_S4_Piiiii
        .type           _ZN18transformer_engine8kv_cache26convert_bshd_to_thd_kernelI13__nv_bfloat16EEvPT_S4_Piiiii,@function
        .size           _ZN18transformer_engine8kv_cache26convert_bshd_to_thd_kernelI13__nv_bfloat16EEvPT_S4_Piiiii,(.L_x_347 - _ZN18transformer_engine8kv_cache26convert_bshd_to_thd_kernelI13__nv_bfloat16EEvPT_S4_Piiiii)
        .other          _ZN18transformer_engine8kv_cache26convert_bshd_to_thd_kernelI13__nv_bfloat16EEvPT_S4_Piiiii,@"STO_CUDA_ENTRY STV_DEFAULT"
_ZN18transformer_engine8kv_cache26convert_bshd_to_thd_kernelI13__nv_bfloat16EEvPT_S4_Piiiii:
.text._ZN18transformer_engine8kv_cache26convert_bshd_to_thd_kernelI13__nv_bfloat16EEvPT_S4_Piiiii:
        /* <DEDUP_REMOVED lines=14> */
.L_x_13:
        /* <DEDUP_REMOVED lines=19> */
.L_x_12:
[----:B0-----:R-:W-:Y:S02]  /*0210*/  SHF.R.S32.HI R4, RZ, 0x1f, R0 ;  /* 0x0000001fff047819 */ /* 0x001fe40000011400 */
[----:B------:R-:W-:-:S05]  /*0220*/  IADD3 R3, P1, PT, R11, R0, RZ ;  /* 0x000000000b037210 */ /* 0x000fca0007f3e0ff */
[----:B------:R-:W-:Y:S01]  /*0230*/  IMAD.X R10, R17, 0x1, R4, P1 ;  /* 0x00000001110a7824 */ /* 0x000fe200008e0604 */
[----:B------:R-:W-:-:S04]  /*0240*/  LEA R2, P1, R3, UR12, 0x1 ;  /* 0x0000000c03027c11 */ /* 0x000fc8000f8208ff */
[----:B------:R-:W-:-:S06]  /*0250*/  LEA.HI.X R3, R3, UR13, R10, 0x1, P1 ;  /* 0x0000000d03037c11 */ /* 0x000fcc00088f0c0a */
[----:B------:R-:W2:Y:S01]  /*0260*/  LDG.E.U16 R3, desc[UR10][R2.64] ;  /* 0x0000000a02037981 */ /* 0x000ea2000c1e1500 */
[----:B------:R-:W-:Y:S01]  /*0270*/  IADD3 R5, P1, PT, R13, R0, RZ ;  /* 0x000000000d057210 */ /* 0x000fe20007f3e0ff */
[----:B------:R-:W-:-:S04]  /*0280*/  VIADD R0, R0, UR8 ;  /* 0x0000000800007c36 */ /* 0x000fc80008000000 */
[----:B------:R-:W-:Y:S01]  /*0290*/  IMAD.X R10, R15, 0x1, R4, P1 ;  /* 0x000000010f0a7824 */ /* 0x000fe200008e0604 */
[----:B------:R-:W-:-:S04]  /*02a0*/  LEA R4, P1, R5, UR14, 0x1 ;  /* 0x0000000e05047c11 */ /* 0x000fc8000f8208ff */
[----:B------:R-:W-:Y:S02]  /*02b0*/  LEA.HI.X R5, R5, UR15, R10, 0x1, P1 ;  /* 0x0000000f05057c11 */ /* 0x000fe400088f0c0a */
[----:B------:R-:W-:-:S03]  /*02c0*/  ISETP.GE.AND P1, PT, R0, R9, PT ;  /* 0x000000090000720c */ /* 0x000fc60003f26270 */
[----:B--2---:R0:W-:Y:S10]  /*02d0*/  STG.E.U16 desc[UR10][R4.64], R3 ;  /* 0x0000000304007986 */ /* 0x0041f4000c10150a */
[----:B------:R-:W-:Y:S05]  /*02e0*/  @!P1 BRA `(.L_x_12) ;  /* 0xfffffffc00c89947 */ /* 0x000fea000383ffff */
.L_x_11:
[----:B------:R-:W-:Y:S05]  /*02f0*/  BSYNC.RECONVERGENT B0 ;  /* 0x0000000000007941 */ /* 0x000fea0003800200 */
.L_x_10:
[----:B------:R-:W-:Y:S05]  /*0300*/  @!P0 BRA `(.L_x_13) ;  /* 0xfffffffc00748947 */ /* 0x000fea000383ffff */
[----:B------:R-:W-:Y:S05]  /*0310*/  EXIT ;  /* 0x000000000000794d */ /* 0x000fea0003800000 */
.L_x_14:
        /* <DEDUP_REMOVED lines=14> */
.L_x_347:


//--------------------- .text._ZN18transformer_engine8kv_cache26convert_bshd_to_thd_kernelI6__halfEEvPT_S4_Piiiii --------------------------
	.section	.text._ZN18transformer_engine8kv_cache26convert_bshd_to_thd_kernelI6__halfEEvPT_S4_Piiiii,"ax",@progbits
	.align	128
        .global         _ZN18transformer_engine8kv_cache26convert_bshd_to_thd_kernelI6__halfEEvPT_S4_Piiiii
        .type           _ZN18transformer_engine8kv_cache26convert_bshd_to_thd_kernelI6__halfEEvPT_S4_Piiiii,@function
        .size           _ZN18transformer_engine8kv_cache26convert_bshd_to_thd_kernelI6__halfEEvPT_S4_Piiiii,(.L_x_348 - _ZN18transformer_engine8kv_cache26convert_bshd_to_thd_kernelI6__halfEEvPT_S4_Piiiii)
        .other          _ZN18transformer_engine8kv_cache26convert_bshd_to_thd_kernelI6__halfEEvPT_S4_Piiiii,@"STO_CUDA_ENTRY STV_DEFAULT"
_ZN18transformer_engine8kv_cache26convert_bshd_to_thd_kernelI6__halfEEvPT_S4_Piiiii:
.text._ZN18transformer_engine8kv_cache26convert_bshd_to_thd_kernelI6__halfEEvPT_S4_Piiiii:
        /* <DEDUP_REMOVED lines=14> */
.L_x_18:
        /* <DEDUP_REMOVED lines=19> */
.L_x_17:
        /* <DEDUP_REMOVED lines=14> */
.L_x_16:
[----:B------:R-:W-:Y:S05]  /*02f0*/  BSYNC.RECONVERGENT B0 ;  /* 0x0000000000007941 */ /* 0x000fea0003800200 */
.L_x_15:
[----:B------:R-:W-:Y:S05]  /*0300*/  @!P0 BRA `(.L_x_18) ;  /* 0xfffffffc00748947 */ /* 0x000fea000383ffff */
[----:B------:R-:W-:Y:S05]  /*0310*/  EXIT ;  /* 0x000000000000794d */ /* 0x000fea0003800000 */
.L_x_19:
        /* <DEDUP_REMOVED lines=14> */
.L_x_348:


//--------------------- .text._ZN18transformer_engine8kv_cache26convert_bshd_to_thd_kernelIfEEvPT_S3_Piiiii --------------------------
	.section	.text._ZN18transformer_engine8kv_cache26convert_bshd_to_thd_kernelIfEEvPT_S3_Piiiii,"ax",@progbits
	.align	128
        .global         _ZN18transformer_engine8kv_cache26convert_bshd_to_thd_kernelIfEEvPT_S3_Piiiii
        .type           _ZN18transformer_engine8kv_cache26convert_bshd_to_thd_kernelIfEEvPT_S3_Piiiii,@function
        .size           _ZN18transformer_engine8kv_cache26convert_bshd_to_thd_kernelIfEEvPT_S3_Piiiii,(.L_x_349 - _ZN18transformer_engine8kv_cache26convert_bshd_to_thd_kernelIfEEvPT_S3_Piiiii)
        .other          _ZN18transformer_engine8kv_cache26convert_bshd_to_thd_kernelIfEEvPT_S3_Piiiii,@"STO_CUDA_ENTRY STV_DEFAULT"
_ZN18transformer_engine8kv_cache26convert_bshd_to_thd_kernelIfEEvPT_S3_Piiiii:
.text._ZN18transformer_engine8kv_cache26convert_bshd_to_thd_kernelIfEEvPT_S3_Piiiii:
        /* <DEDUP_REMOVED lines=14> */
.L_x_23:
        /* <DEDUP_REMOVED lines=19> */
.L_x_22:
[----:B0-----:R-:W-:Y:S02]  /*0210*/  SHF.R.S32.HI R4, RZ, 0x1f, R0 ;  /* 0x0000001fff047819 */ /* 0x001fe40000011400 */
[----:B------:R-:W-:-:S05]  /*0220*/  IADD3 R3, P1, PT, R11, R0, RZ ;  /* 0x000000000b037210 */ /* 0x000fca0007f3e0ff */
[----:B------:R-:W-:Y:S01]  /*0230*/  IMAD.X R10, R17, 0x1, R4, P1 ;  /* 0x00000001110a7824 */ /* 0x000fe200008e0604 */
[----:B------:R-:W-:-:S04]  /*0240*/  LEA R2, P1, R3, UR12, 0x2 ;  /* 0x0000000c03027c11 */ /* 0x000fc8000f8210ff */
[----:B------:R-:W-:-:S06]  /*0250*/  LEA.HI.X R3, R3, UR13, R10, 0x2, P1 ;  /* 0x0000000d03037c11 */ /* 0x000fcc00088f140a */
[----:B------:R-:W2:Y:S01]  /*0260*/  LDG.E R3, desc[UR10][R2.64] ;  /* 0x0000000a02037981 */ /* 0x000ea2000c1e1900 */
[----:B------:R-:W-:Y:S01]  /*0270*/  IADD3 R5, P1, PT, R13, R0, RZ ;  /* 0x000000000d057210 */ /* 0x000fe20007f3e0ff */
[----:B------:R-:W-:-:S04]  /*0280*/  VIADD R0, R0, UR8 ;  /* 0x0000000800007c36 */ /* 0x000fc80008000000 */
[----:B------:R-:W-:Y:S01]  /*0290*/  IMAD.X R10, R15, 0x1, R4, P1 ;  /* 0x000000010f0a7824 */ /* 0x000fe200008e0604 */
[----:B------:R-:W-:-:S04]  /*02a0*/  LEA R4, P1, R5, UR14, 0x2 ;  /* 0x0000000e05047c11 */ /* 0x000fc8000f8210ff */
[----:B------:R-:W-:Y:S02]  /*02b0*/  LEA.HI.X R5, R5, UR15, R10, 0x2, P1 ;  /* 0x0000000f05057c11 */ /* 0x000fe400088f140a */
[----:B------:R-:W-:-:S03]  /*02c0*/  ISETP.GE.AND P1, PT, R0, R9, PT ;  /* 0x000000090000720c */ /* 0x000fc60003f26270 */
[----:B--2---:R0:W-:Y:S10]  /*02d0*/  STG.E desc[UR10][R4.64], R3 ;  /* 0x0000000304007986 */ /* 0x0041f4000c10190a */
[----:B------:R-:W-:Y:S05]  /*02e0*/  @!P1 BRA `(.L_x_22) ;  /* 0xfffffffc00c89947 */ /* 0x000fea000383ffff */
.L_x_21:
[----:B------:R-:W-:Y:S05]  /*02f0*/  BSYNC.RECONVERGENT B0 ;  /* 0x0000000000007941 */ /* 0x000fea0003800200 */
.L_x_20:
[----:B------:R-:W-:Y:S05]  /*0300*/  @!P0 BRA `(.L_x_23) ;  /* 0xfffffffc00748947 */ /* 0x000fea000383ffff */
[----:B------:R-:W-:Y:S05]  /*0310*/  EXIT ;  /* 0x000000000000794d */ /* 0x000fea0003800000 */
.L_x_24:
        /* <DEDUP_REMOVED lines=14> */
.L_x_349:


//--------------------- .text._ZN18transformer_engine8kv_cache26convert_thd_to_bshd_kernelI13__nv_fp8_e5m2EEvPT_S4_Piiiii --------------------------
	.section	.text._ZN18transformer_engine8kv_cache26convert_thd_to_bshd_kernelI13__nv_fp8_e5m2EEvPT_S4_Piiiii,"ax",@progbits
	.align	128
        .global         _ZN18transformer_engine8kv_cache26convert_thd_to_bshd_kernelI13__nv_fp8_e5m2EEvPT_S4_Piiiii
        .type           _ZN18transformer_engine8kv_cache26convert_thd_to_bshd_kernelI13__nv_fp8_e5m2EEvPT_S4_Piiiii,@function
        .size           _ZN18transformer_engine8kv_cache26convert_thd_to_bshd_kernelI13__nv_fp8_e5m2EEvPT_S4_Piiiii,(.L_x_350 - _ZN18transformer_engine8kv_cache26convert_thd_to_bshd_kernelI13__nv_fp8_e5m2EEvPT_S4_Piiiii)
        .other          _ZN18transformer_engine8kv_cache26convert_thd_to_bshd_kernelI13__nv_fp8_e5m2EEvPT_S4_Piiiii,@"STO_CUDA_ENTRY STV_DEFAULT"
_ZN18transformer_engine8kv_cache26convert_thd_to_bshd_kernelI13__nv_fp8_e5m2EEvPT_S4_Piiiii:
.text._ZN18transformer_engine8kv_cache26convert_thd_to_bshd_kernelI13__nv_fp8_e5m2EEvPT_S4_Piiiii:
        /* <DEDUP_REMOVED lines=14> */
.L_x_28:
[----:B0-----:R-:W0:Y:S01]  /*00e0*/  LDC.64 R2, c[0x0][0x390] ;  /* 0x0000e400ff027b82 */ /* 0x001e220000000a00 */
[----:B------:R-:W3:Y:S01]  /*00f0*/  LDCU.128 UR12, c[0x0][0x380] ;  /* 0x00007000ff0c77ac */ /* 0x000ee20008000c00 */
[----:B0-----:R-:W-:-:S05]  /*0100*/  IMAD.WIDE R2, R7, 0x4, R2 ;  /* 0x0000000407027825 */ /* 0x001fca00078e0202 */
[----:B------:R-:W4:Y:S04]  /*0110*/  LDG.E R0, desc[UR10][R2.64+0x4] ;  /* 0x0000040a02007981 */ /* 0x000f28000c1e1900 */
[----:B------:R-:W4:Y:S01]  /*0120*/  LDG.E R5, desc[UR10][R2.64] ;  /* 0x0000000a02057981 */ /* 0x000f22000c1e1900 */
[----:B------:R-:W-:Y:S01]  /*0130*/  BSSY.RECONVERGENT B0, `(.L_x_25) ;  /* 0x0000014000007945 */ /* 0x000fe20003800200 */
[----:B----4-:R-:W-:-:S04]  /*0140*/  IMAD.IADD R0, R0, 0x1, -R5 ;  /* 0x0000000100007824 */ /* 0x010fc800078e0a05 */
[----:B------:R-:W-:-:S05]  /*0150*/  IMAD R9, R0, UR4, RZ ;  /* 0x0000000400097c24 */ /* 0x000fca000f8e02ff */
[----:B-1----:R-:W-:-:S13]  /*0160*/  ISETP.GE.AND P0, PT, R6, R9, PT ;  /* 0x000000090600720c */ /* 0x002fda0003f06270 */
[----:B---3--:R-:W-:Y:S05]  /*0170*/  @P0 BRA `(.L_x_26) ;  /* 0x00000000003c0947 */ /* 0x008fea0003800000 */
[----:B------:R-:W-:Y:S02]  /*0180*/  IMAD R13, R7, UR5, RZ ;  /* 0x00000005070d7c24 */ /* 0x000fe4000f8e02ff */
[----:B------:R-:W-:Y:S02]  /*0190*/  IMAD R11, R5, UR4, RZ ;  /* 0x00000004050b7c24 */ /* 0x000fe4000f8e02ff */
[----:B------:R-:W-:Y:S01]  /*01a0*/  IMAD.MOV.U32 R0, RZ, RZ, R6 ;  /* 0x000000ffff007224 */ /* 0x000fe200078e0006 */
[----:B------:R-:W-:Y:S02]  /*01b0*/  SHF.R.S32.HI R10, RZ, 0x1f, R13 ;  /* 0x0000001fff0a7819 */ /* 0x000fe4000001140d */
[----:B------:R-:W-:-:S07]  /*01c0*/  SHF.R.S32.HI R12, RZ, 0x1f, R11 ;  /* 0x0000001fff0c7819 */ /* 0x000fce000001140b */
.L_x_27:
[----:B0-----:R-:W-:Y:S02]  /*01d0*/  SHF.R.S32.HI R5, RZ, 0x1f, R0 ;  /* 0x0000001fff057819 */ /* 0x001fe40000011400 */
[----:B------:R-:W-:-:S04]  /*01e0*/  IADD3 R2, P0, P1, R0, UR12, R11 ;  /* 0x0000000c00027c10 */ /* 0x000fc8000f91e00b */
[----:B------:R-:W-:-:S06]  /*01f0*/  IADD3.X R3, PT, PT, R5, UR13, R12, P0, P1 ;  /* 0x0000000d05037c10 */ /* 0x000fcc00087e240c */
[----:B------:R-:W3:Y:S01]  /*0200*/  LDG.E.U8 R3, desc[UR10][R2.64] ;  /* 0x0000000a02037981 */ /* 0x000ee2000c1e1100 */
[C---:B------:R-:W-:Y:S01]  /*0210*/  IADD3 R4, P0, P1, R0.reuse, UR14, R13 ;  /* 0x0000000e00047c10 */ /* 0x040fe2000f91e00d */
[----:B------:R-:W-:-:S03]  /*0220*/  VIADD R0, R0, UR8 ;  /* 0x0000000800007c36 */ /* 0x000fc60008000000 */
[----:B------:R-:W-:Y:S02]  /*0230*/  IADD3.X R5, PT, PT, R5, UR15, R10, P0, P1 ;  /* 0x0000000f05057c10 */ /* 0x000fe400087e240a */
[----:B------:R-:W-:-:S03]  /*0240*/  ISETP.GE.AND P0, PT, R0, R9, PT ;  /* 0x000000090000720c */ /* 0x000fc60003f06270 */
[----:B---3--:R0:W-:Y:S10]  /*0250*/  STG.E.U8 desc[UR10][R4.64], R3 ;  /* 0x0000000304007986 */ /* 0x0081f4000c10110a */
[----:B------:R-:W-:Y:S05]  /*0260*/  @!P0 BRA `(.L_x_27) ;  /* 0xfffffffc00d88947 */ /* 0x000fea000383ffff */
.L_x_26:
[----:B------:R-:W-:Y:S05]  /*0270*/  BSYNC.RECONVERGENT B0 ;  /* 0x0000000000007941 */ /* 0x000fea0003800200 */
.L_x_25:
[----:B------:R-:W1:Y:S01]  /*0280*/  LDCU UR6, c[0x0][0x398] ;  /* 0x00007300ff0677ac */ /* 0x000e620008000800 */
[----:B--2---:R-:W-:-:S05]  /*0290*/  IMAD.IADD R7, R8, 0x1, R7 ;  /* 0x0000000108077824 */ /* 0x004fca00078e0207 */
[----:B-1----:R-:W-:-:S13]  /*02a0*/  ISETP.GE.AND P0, PT, R7, UR6, PT ;  /* 0x0000000607007c0c */ /* 0x002fda000bf06270 */
[----:B------:R-:W-:Y:S05]  /*02b0*/  @!P0 BRA `(.L_x_28) ;  /* 0xfffffffc00888947 */ /* 0x000fea000383ffff */
[----:B------:R-:W-:Y:S05]  /*02c0*/  EXIT ;  /* 0x000000000000794d */ /* 0x000fea0003800000 */
.L_x_29:
        /* <DEDUP_REMOVED lines=11> */
.L_x_350:


//--------------------- .text._ZN18transformer_engine8kv_cache26convert_thd_to_bshd_kernelI13__nv_fp8_e4m3EEvPT_S4_Piiiii --------------------------
	.section	.text._ZN18transformer_engine8kv_cache26convert_thd_to_bshd_kernelI13__nv_fp8_e4m3EEvPT_S4_Piiiii,"ax",@progbits
	.align	128
        .global         _ZN18transformer_engine8kv_cache26convert_thd_to_bshd_kernelI13__nv_fp8_e4m3EEvPT_S4_Piiiii
        .type           _ZN18transformer_engine8kv_cache26convert_thd_to_bshd_kernelI13__nv_fp8_e4m3EEvPT_S4_Piiiii,@function
        .size           _ZN18transformer_engine8kv_cache26convert_thd_to_bshd_kernelI13__nv_fp8_e4m3EEvPT_S4_Piiiii,(.L_x_351 - _ZN18transformer_engine8kv_cache26convert_thd_to_bshd_kernelI13__nv_fp8_e4m3EEvPT_S4_Piiiii)
        .other          _ZN18transformer_engine8kv_cache26convert_thd_to_bshd_kernelI13__nv_fp8_e4m3EEvPT_S4_Piiiii,@"STO_CUDA_ENTRY STV_DEFAULT"
_ZN18transformer_engine8kv_cache26convert_thd_to_bshd_kernelI13__nv_fp8_e4m3EEvPT_S4_Piiiii:
.text._ZN18transformer_engine8kv_cache26convert_thd_to_bshd_kernelI13__nv_fp8_e4m3EEvPT_S4_Piiiii:
        /* <DEDUP_REMOVED lines=14> */
.L_x_33:
        /* <DEDUP_REMOVED lines=15> */
.L_x_32:
        /* <DEDUP_REMOVED lines=10> */
.L_x_31:
[----:B------:R-:W-:Y:S05]  /*0270*/  BSYNC.RECONVERGENT B0 ;  /* 0x0000000000007941 */ /* 0x000fea0003800200 */
.L_x_30:
[----:B------:R-:W1:Y:S01]  /*0280*/  LDCU UR6, c[0x0][0x398] ;  /* 0x00007300ff0677ac */ /* 0x000e620008000800 */
[----:B--2---:R-:W-:-:S05]  /*0290*/  IMAD.IADD R7, R8, 0x1, R7 ;  /* 0x0000000108077824 */ /* 0x004fca00078e0207 */
[----:B-1----:R-:W-:-:S13]  /*02a0*/  ISETP.GE.AND P0, PT, R7, UR6, PT ;  /* 0x0000000607007c0c */ /* 0x002fda000bf06270 */
[----:B------:R-:W-:Y:S05]  /*02b0*/  @!P0 BRA `(.L_x_33) ;  /* 0xfffffffc00888947 */ /* 0x000fea000383ffff */
[----:B------:R-:W-:Y:S05]  /*02c0*/  EXIT ;  /* 0x000000000000794d */ /* 0x000fea0003800000 */
.L_x_34:
        /* <DEDUP_REMOVED lines=11> */
.L_x_351:


//--------------------- .text._ZN18transformer_engine8kv_cache26convert_thd_to_bshd_kernelI13__nv_bfloat16EEvPT_S4_Piiiii --------------------------
	.section	.text._ZN18transformer_engine8kv_cache26convert_thd_to_bshd_kernelI13__nv_bfloat16EEvPT_S4_Piiiii,"ax",@progbits
	.align	128
        .global         _ZN18transformer_engine8kv_cache26convert_thd_to_bshd_kernelI13__nv_bfloat16EEvPT_S4_Piiiii
        .type           _ZN18transformer_engine8kv_cache26convert_thd_to_bshd_kernelI13__nv_bfloat16EEvPT_S4_Piiiii,@function
        .size           _ZN18transformer_engine8kv_cache26convert_thd_to_bshd_kernelI13__nv_bfloat16EEvPT_S4_Piiiii,(.L_x_352 - _ZN18transformer_engine8kv_cache26convert_thd_to_bshd_kernelI13__nv_bfloat16EEvPT_S4_Piiiii)
        .other          _ZN18transformer_engine8kv_cache26convert_thd_to_bshd_kernelI13__nv_bfloat16EEvPT_S4_Piiiii,@"STO_CUDA_ENTRY STV_DEFAULT"
_ZN18transformer_engine8kv_cache26convert_thd_to_bshd_kernelI13__nv_bfloat16EEvPT_S4_Piiiii:
.text._ZN18transformer_engine8kv_cache26convert_thd_to_bshd_kernelI13__nv_bfloat16EEvPT_S4_Piiiii:
        /* <DEDUP_REMOVED lines=14> */
.L_x_38:
        /* <DEDUP_REMOVED lines=15> */
.L_x_37:
[----:B0-----:R-:W-:Y:S02]  /*01d0*/  SHF.R.S32.HI R4, RZ, 0x1f, R0 ;  /* 0x0000001fff047819 */ /* 0x001fe40000011400 */
[----:B------:R-:W-:-:S05]  /*01e0*/  IADD3 R3, P0, PT, R11, R0, RZ ;  /* 0x000000000b037210 */ /* 0x000fca0007f1e0ff */
[----:B------:R-:W-:Y:S01]  /*01f0*/  IMAD.X R10, R17, 0x1, R4, P0 ;  /* 0x00000001110a7824 */ /* 0x000fe200000e0604 */
[----:B------:R-:W-:-:S04]  /*0200*/  LEA R2, P0, R3, UR12, 0x1 ;  /* 0x0000000c03027c11 */ /* 0x000fc8000f8008ff */
[----:B------:R-:W-:-:S06]  /*0210*/  LEA.HI.X R3, R3, UR13, R10, 0x1, P0 ;  /* 0x0000000d03037c11 */ /* 0x000fcc00080f0c0a */
[----:B------:R-:W3:Y:S01]  /*0220*/  LDG.E.U16 R3, desc[UR10][R2.64] ;  /* 0x0000000a02037981 */ /* 0x000ee2000c1e1500 */
[----:B------:R-:W-:Y:S01]  /*0230*/  IADD3 R5, P0, PT, R13, R0, RZ ;  /* 0x000000000d057210 */ /* 0x000fe20007f1e0ff */
[----:B------:R-:W-:-:S04]  /*0240*/  VIADD R0, R0, UR8 ;  /* 0x0000000800007c36 */ /* 0x000fc80008000000 */
[----:B------:R-:W-:Y:S01]  /*0250*/  IMAD.X R10, R15, 0x1, R4, P0 ;  /* 0x000000010f0a7824 */ /* 0x000fe200000e0604 */
[----:B------:R-:W-:-:S04]  /*0260*/  LEA R4, P0, R5, UR14, 0x1 ;  /* 0x0000000e05047c11 */ /* 0x000fc8000f8008ff */
[----:B------:R-:W-:Y:S02]  /*0270*/  LEA.HI.X R5, R5, UR15, R10, 0x1, P0 ;  /* 0x0000000f05057c11 */ /* 0x000fe400080f0c0a */
[----:B------:R-:W-:-:S03]  /*0280*/  ISETP.GE.AND P0, PT, R0, R9, PT ;  /* 0x000000090000720c */ /* 0x000fc60003f06270 */
[----:B---3--:R0:W-:Y:S10]  /*0290*/  STG.E.U16 desc[UR10][R4.64], R3 ;  /* 0x0000000304007986 */ /* 0x0081f4000c10150a */
[----:B------:R-:W-:Y:S05]  /*02a0*/  @!P0 BRA `(.L_x_37) ;  /* 0xfffffffc00c88947 */ /* 0x000fea000383ffff */
.L_x_36:
[----:B------:R-:W-:Y:S05]  /*02b0*/  BSYNC.RECONVERGENT B0 ;  /* 0x0000000000007941 */ /* 0x000fea0003800200 */
.L_x_35:
[----:B------:R-:W1:Y:S01]  /*02c0*/  LDCU UR6, c[0x0][0x398] ;  /* 0x00007300ff0677ac */ /* 0x000e620008000800 */
[----:B--2---:R-:W-:-:S05]  /*02d0*/  IMAD.IADD R7, R8, 0x1, R7 ;  /* 0x0000000108077824 */ /* 0x004fca00078e0207 */
[----:B-1----:R-:W-:-:S13]  /*02e0*/  ISETP.GE.AND P0, PT, R7, UR6, PT ;  /* 0x0000000607007c0c */ /* 0x002fda000bf06270 */
[----:B------:R-:W-:Y:S05]  /*02f0*/  @!P0 BRA `(.L_x_38) ;  /* 0xfffffffc00788947 */ /* 0x000fea000383ffff */
[----:B------:R-:W-:Y:S05]  /*0300*/  EXIT ;  /* 0x000000000000794d */ /* 0x000fea0003800000 */
.L_x_39:
        /* <DEDUP_REMOVED lines=15> */
.L_x_352:


//--------------------- .text._ZN18transformer_engine8kv_cache26convert_thd_to_bshd_kernelI6__halfEEvPT_S4_Piiiii --------------------------
	.section	.text._ZN18transformer_engine8kv_cache26convert_thd_to_bshd_kernelI6__halfEEvPT_S4_Piiiii,"ax",@progbits
	.align	128
        .global         _ZN18transformer_engine8kv_cache26convert_thd_to_bshd_kernelI6__halfEEvPT_S4_Piiiii
        .type           _ZN18transformer_engine8kv_cache26convert_thd_to_bshd_kernelI6__halfEEvPT_S4_Piiiii,@function
        .size           _ZN18transformer_engine8kv_cache26convert_thd_to_bshd_kernelI6__halfEEvPT_S4_Piiiii,(.L_x_353 - _ZN18transformer_engine8kv_cache26convert_thd_to_bshd_kernelI6__halfEEvPT_S4_Piiiii)
        .other          _ZN18transformer_engine8kv_cache26convert_thd_to_bshd_kernelI6__halfEEvPT_S4_Piiiii,@"STO_CUDA_ENTRY STV_DEFAULT"
_ZN18transformer_engine8kv_cache26convert_thd_to_bshd_kernelI6__halfEEvPT_S4_Piiiii:
.text._ZN18transformer_engine8kv_cache26convert_thd_to_bshd_kernelI6__halfEEvPT_S4_Piiiii:
        /* <DEDUP_REMOVED lines=14> */
.L_x_43:
        /* <DEDUP_REMOVED lines=15> */
.L_x_42:
        /* <DEDUP_REMOVED lines=14> */
.L_x_41:
[----:B------:R-:W-:Y:S05]  /*02b0*/  BSYNC.RECONVERGENT B0 ;  /* 0x0000000000007941 */ /* 0x000fea0003800200 */
.L_x_40:
[----:B------:R-:W1:Y:S01]  /*02c0*/  LDCU UR6, c[0x0][0x398] ;  /* 0x00007300ff0677ac */ /* 0x000e620008000800 */
[----:B--2---:R-:W-:-:S05]  /*02d0*/  IMAD.IADD R7, R8, 0x1, R7 ;  /* 0x0000000108077824 */ /* 0x004fca00078e0207 */
[----:B-1----:R-:W-:-:S13]  /*02e0*/  ISETP.GE.AND P0, PT, R7, UR6, PT ;  /* 0x0000000607007c0c */ /* 0x002fda000bf06270 */
[----:B------:R-:W-:Y:S05]  /*02f0*/  @!P0 BRA `(.L_x_43) ;  /* 0xfffffffc00788947 */ /* 0x000fea000383ffff */
[----:B------:R-:W-:Y:S05]  /*0300*/  EXIT ;  /* 0x000000000000794d */ /* 0x000fea0003800000 */
.L_x_44:
        /* <DEDUP_REMOVED lines=15> */
.L_x_353:


//--------------------- .text._ZN18transformer_engine8kv_cache26convert_thd_to_bshd_kernelIfEEvPT_S3_Piiiii --------------------------
	.section	.text._ZN18transformer_engine8kv_cache26convert_thd_to_bshd_kernelIfEEvPT_S3_Piiiii,"ax",@progbits
	.align	128
        .global         _ZN18transformer_engine8kv_cache26convert_thd_to_bshd_kernelIfEEvPT_S3_Piiiii
        .type           _ZN18transformer_engine8kv_cache26convert_thd_to_bshd_kernelIfEEvPT_S3_Piiiii,@function
        .size           _ZN18transformer_engine8kv_cache26convert_thd_to_bshd_kernelIfEEvPT_S3_Piiiii,(.L_x_354 - _ZN18transformer_engine8kv_cache26convert_thd_to_bshd_kernelIfEEvPT_S3_Piiiii)
        .other          _ZN18transformer_engine8kv_cache26convert_thd_to_bshd_kernelIfEEvPT_S3_Piiiii,@"STO_CUDA_ENTRY STV_DEFAULT"
_ZN18transformer_engine8kv_cache26convert_thd_to_bshd_kernelIfEEvPT_S3_Piiiii:
.text._ZN18transformer_engine8kv_cache26convert_thd_to_bshd_kernelIfEEvPT_S3_Piiiii:
        /* <DEDUP_REMOVED lines=14> */
.L_x_48:
        /* <DEDUP_REMOVED lines=15> */
.L_x_47:
[----:B0-----:R-:W-:Y:S02]  /*01d0*/  SHF.R.S32.HI R4, RZ, 0x1f, R0 ;  /* 0x0000001fff047819 */ /* 0x001fe40000011400 */
[----:B------:R-:W-:-:S05]  /*01e0*/  IADD3 R3, P0, PT, R11, R0, RZ ;  /* 0x000000000b037210 */ /* 0x000fca0007f1e0ff */
[----:B------:R-:W-:Y:S01]  /*01f0*/  IMAD.X R10, R17, 0x1, R4, P0 ;  /* 0x00000001110a7824 */ /* 0x000fe200000e0604 */
[----:B------:R-:W-:-:S04]  /*0200*/  LEA R2, P0, R3, UR12, 0x2 ;  /* 0x0000000c03027c11 */ /* 0x000fc8000f8010ff */
[----:B------:R-:W-:-:S06]  /*0210*/  LEA.HI.X R3, R3, UR13, R10, 0x2, P0 ;  /* 0x0000000d03037c11 */ /* 0x000fcc00080f140a */
[----:B------:R-:W3:Y:S01]  /*0220*/  LDG.E R3, desc[UR10][R2.64] ;  /* 0x0000000a02037981 */ /* 0x000ee2000c1e1900 */
[----:B------:R-:W-:Y:S01]  /*0230*/  IADD3 R5, P0, PT, R13, R0, RZ ;  /* 0x000000000d057210 */ /* 0x000fe20007f1e0ff */
[----:B------:R-:W-:-:S04]  /*0240*/  VIADD R0, R0, UR8 ;  /* 0x0000000800007c36 */ /* 0x000fc80008000000 */
[----:B------:R-:W-:Y:S01]  /*0250*/  IMAD.X R10, R15, 0x1, R4, P0 ;  /* 0x000000010f0a7824 */ /* 0x000fe200000e0604 */
[----:B------:R-:W-:-:S04]  /*0260*/  LEA R4, P0, R5, UR14, 0x2 ;  /* 0x0000000e05047c11 */ /* 0x000fc8000f8010ff */
[----:B------:R-:W-:Y:S02]  /*0270*/  LEA.HI.X R5, R5, UR15, R10, 0x2, P0 ;  /* 0x0000000f05057c11 */ /* 0x000fe400080f140a */
[----:B------:R-:W-:-:S03]  /*0280*/  ISETP.GE.AND P0, PT, R0, R9, PT ;  /* 0x000000090000720c */ /* 0x000fc60003f06270 */
[----:B---3--:R0:W-:Y:S10]  /*0290*/  STG.E desc[UR10][R4.64], R3 ;  /* 0x0000000304007986 */ /* 0x0081f4000c10190a */
[----:B------:R-:W-:Y:S05]  /*02a0*/  @!P0 BRA `(.L_x_47) ;  /* 0xfffffffc00c88947 */ /* 0x000fea000383ffff */
.L_x_46:
[----:B------:R-:W-:Y:S05]  /*02b0*/  BSYNC.RECONVERGENT B0 ;  /* 0x0000000000007941 */ /* 0x000fea0003800200 */
.L_x_45:
[----:B------:R-:W1:Y:S01]  /*02c0*/  LDCU UR6, c[0x0][0x398] ;  /* 0x00007300ff0677ac */ /* 0x000e620008000800 */
[----:B--2---:R-:W-:-:S05]  /*02d0*/  IMAD.IADD R7, R8, 0x1, R7 ;  /* 0x0000000108077824 */ /* 0x004fca00078e0207 */
[----:B-1----:R-:W-:-:S13]  /*02e0*/  ISETP.GE.AND P0, PT, R7, UR6, PT ;  /* 0x0000000607007c0c */ /* 0x002fda000bf06270 */
[----:B------:R-:W-:Y:S05]  /*02f0*/  @!P0 BRA `(.L_x_48) ;  /* 0xfffffffc00788947 */ /* 0x000fea000383ffff */
[----:B------:R-:W-:Y:S05]  /*0300*/  EXIT ;  /* 0x000000000000794d */ /* 0x000fea0003800000 */
.L_x_49:
        /* <DEDUP_REMOVED lines=15> */
.L_x_354:


//--------------------- .text._ZN18transformer_engine8kv_cache23copy_to_kv_cache_kernelI13__nv_fp8_e5m2EEvPT_S4_S4_S4_PiS5_S5_15NVTE_QKV_Formatiiiiiiib --------------------------
	.section	.text._ZN18transformer_engine8kv_cache23copy_to_kv_cache_kernelI13__nv_fp8_e5m2EEvPT_S4_S4_S4_PiS5_S5_15NVTE_QKV_Formatiiiiiiib,"ax",@progbits
	.align	128
        .global         _ZN18transformer_engine8kv_cache23copy_to_kv_cache_kernelI13__nv_fp8_e5m2EEvPT_S4_S4_S4_PiS5_S5_15NVTE_QKV_Formatiiiiiiib
        .type           _ZN18transformer_engine8kv_cache23copy_to_kv_cache_kernelI13__nv_fp8_e5m2EEvPT_S4_S4_S4_PiS5_S5_15NVTE_QKV_Formatiiiiiiib,@function
        .size           _ZN18transformer_engine8kv_cache23copy_to_kv_cache_kernelI13__nv_fp8_e5m2EEvPT_S4_S4_S4_PiS5_S5_15NVTE_QKV_Formatiiiiiiib,(.L_x_355 - _ZN18transformer_engine8kv_cache23copy_to_kv_cache_kernelI13__nv_fp8_e5m2EEvPT_S4_S4_S4_PiS5_S5_15NVTE_QKV_Formatiiiiiiib)
        .other          _ZN18transformer_engine8kv_cache23copy_to_kv_cache_kernelI13__nv_fp8_e5m2EEvPT_S4_S4_S4_PiS5_S5_15NVTE_QKV_Formatiiiiiiib,@"STO_CUDA_ENTRY STV_DEFAULT"
_ZN18transformer_engine8kv_cache23copy_to_kv_cache_kernelI13__nv_fp8_e5m2EEvPT_S4_S4_S4_PiS5_S5_15NVTE_QKV_Formatiiiiiiib:
.text._ZN18transformer_engine8kv_cache23copy_to_kv_cache_kernelI13__nv_fp8_e5m2EEvPT_S4_S4_S4_PiS5_S5_15NVTE_QKV_Formatiiiiiiib:
[----:B------:R-:W-:Y:S08]  /*0000*/  LDC R1, c[0x0][0x37c] ;  /* 0x0000df00ff017b82 */ /* 0x000ff00000000800 */
[----:B------:R-:W0:Y:S01]  /*0010*/  LDC.64 R2, c[0x0][0x3d0] ;  /* 0x0000f400ff027b82 */ /* 0x000e220000000a00 */
[----:B------:R-:W1:Y:S01]  /*0020*/  LDCU.64 UR12, c[0x0][0x358] ;  /* 0x00006b00ff0c77ac */ /* 0x000e620008000a00 */
[----:B0-----:R-:W-:-:S02]  /*0030*/  IABS R6, R3 ;  /* 0x0000000300067213 */ /* 0x001fc40000000000 */
[----:B------:R-:W-:Y:S02]  /*0040*/  IABS R8, R2 ;  /* 0x0000000200087213 */ /* 0x000fe40000000000 */
[----:B------:R-:W0:Y:S01]  /*0050*/  I2F.RP R0, R6 ;  /* 0x0000000600007306 */ /* 0x000e220000209400 */
[----:B------:R-:W-:-:S04]  /*0060*/  LOP3.LUT R2, R2, R3, RZ, 0x3c, !PT ;  /* 0x0000000302027212 */ /* 0x000fc800078e3cff */
[----:B------:R-:W-:-:S03]  /*0070*/  ISETP.GE.AND P2, PT, R2, RZ, PT ;  /* 0x000000ff0200720c */ /* 0x000fc60003f46270 */
[----:B0-----:R-:W0:Y:S02]  /*0080*/  MUFU.RCP R0, R0 ;  /* 0x0000000000007308 */ /* 0x001e240000001000 */
[----:B0-----:R-:W-:-:S06]  /*0090*/  VIADD R4, R0, 0xffffffe ;  /* 0x0ffffffe00047836 */ /* 0x001fcc0000000000 */
[----:B------:R0:W2:Y:S02]  /*00a0*/  F2I.FTZ.U32.TRUNC.NTZ R5, R4 ;  /* 0x0000000400057305 */ /* 0x0000a4000021f000 */
[----:B0-----:R-:W-:Y:S02]  /*00b0*/  IMAD.MOV.U32 R4, RZ, RZ, RZ ;  /* 0x000000ffff047224 */ /* 0x001fe400078e00ff */
[----:B--2---:R-:W-:-:S04]  /*00c0*/  IMAD.MOV R7, RZ, RZ, -R5 ;  /* 0x000000ffff077224 */ /* 0x004fc800078e0a05 */
[----:B------:R-:W-:-:S04]  /*00d0*/  IMAD R7, R7, R6, RZ ;  /* 0x0000000607077224 */ /* 0x000fc800078e02ff */
[----:B------:R-:W-:Y:S02]  /*00e0*/  IMAD.HI.U32 R5, R5, R7, R4 ;  /* 0x0000000705057227 */ /* 0x000fe400078e0004 */
[----:B------:R-:W0:Y:S02]  /*00f0*/  LDC R4, c[0x0][0x3b8] ;  /* 0x0000ee00ff047b82 */ /* 0x000e240000000800 */
[----:B------:R-:W-:-:S04]  /*0100*/  IMAD.MOV.U32 R7, RZ, RZ, R8 ;  /* 0x000000ffff077224 */ /* 0x000fc800078e0008 */
[----:B------:R-:W-:-:S04]  /*0110*/  IMAD.HI.U32 R0, R5, R7, RZ ;  /* 0x0000000705007227 */ /* 0x000fc800078e00ff */
[----:B------:R-:W-:-:S04]  /*0120*/  IMAD.MOV R5, RZ, RZ, -R0 ;  /* 0x000000ffff057224 */ /* 0x000fc800078e0a00 */
[----:B------:R-:W-:-:S05]  /*0130*/  IMAD R5, R6, R5, R7 ;  /* 0x0000000506057224 */ /* 0x000fca00078e0207 */
[----:B------:R-:W-:-:S13]  /*0140*/  ISETP.GT.U32.AND P1, PT, R6, R5, PT ;  /* 0x000000050600720c */ /* 0x000fda0003f24070 */
[----:B------:R-:W-:Y:S02]  /*0150*/  @!P1 IMAD.IADD R5, R5, 0x1, -R6 ;  /* 0x0000000105059824 */ /* 0x000fe400078e0a06 */
[----:B------:R-:W-:Y:S01]  /*0160*/  @!P1 VIADD R0, R0, 0x1 ;  /* 0x0000000100009836 */ /* 0x000fe20000000000 */
[----:B------:R-:W-:Y:S02]  /*0170*/  ISETP.NE.AND P1, PT, R3, RZ, PT ;  /* 0x000000ff0300720c */ /* 0x000fe40003f25270 */
[----:B------:R-:W-:-:S13]  /*0180*/  ISETP.GE.U32.AND P0, PT, R5, R6, PT ;  /* 0x000000060500720c */ /* 0x000fda0003f06070 */
[----:B------:R-:W-:Y:S01]  /*0190*/  @P0 VIADD R0, R0, 0x1 ;  /* 0x0000000100000836 */ /* 0x000fe20000000000 */
[----:B0-----:R-:W-:-:S03]  /*01a0*/  ISETP.NE.AND P0, PT, R4, RZ, PT ;  /* 0x000000ff0400720c */ /* 0x001fc60003f05270 */
[----:B------:R-:W-:Y:S01]  /*01b0*/  @!P2 IMAD.MOV R0, RZ, RZ, -R0 ;  /* 0x000000ffff00a224 */ /* 0x000fe200078e0a00 */
[----:B------:R-:W-:-:S09]  /*01c0*/  @!P1 LOP3.LUT R0, RZ, R3, RZ, 0x33, !PT ;  /* 0x00000003ff009212 */ /* 0x000fd200078e33ff */
[----:B-1----:R-:W-:Y:S05]  /*01d0*/  @!P0 BRA `(.L_x_50) ;  /* 0x0000001800c48947 */ /* 0x002fea0003800000 */
[----:B------:R-:W-:-:S13]  /*01e0*/  ISETP.NE.AND P0, PT, R4, 0x2, PT ;  /* 0x000000020400780c */ /* 0x000fda0003f05270 */
[----:B------:R-:W-:Y:S05]  /*01f0*/  @!P0 BRA `(.L_x_51) ;  /* 0x0000000c00688947 */ /* 0x000fea0003800000 */
[----:B------:R-:W-:-:S13]  /*0200*/  ISETP.NE.AND P0, PT, R4, 0x1, PT ;  /* 0x000000010400780c */ /* 0x000fda0003f05270 */
[----:B------:R-:W-:Y:S05]  /*0210*/  @P0 EXIT ;  /* 0x000000000000094d */ /* 0x000fea0003800000 */
[----:B------:R-:W0:Y:S08]  /*0220*/  S2UR UR14, SR_CTAID.X ;  /* 0x00000000000e79c3 */ /* 0x000e300000002500 */
[----:B------:R-:W0:Y:S02]  /*0230*/  LDC R2, c[0x0][0x3c8] ;  /* 0x0000f200ff027b82 */ /* 0x000e240000000800 */
[----:B0-----:R-:W-:-:S13]  /*0240*/  ISETP.LE.AND P0, PT, R2, UR14, PT ;  /* 0x0000000e02007c0c */ /* 0x001fda000bf03270 */
[----:B------:R-:W-:Y:S05]  /*0250*/  @P0 EXIT ;  /* 0x000000000000094d */ /* 0x000fea0003800000 */
[----:B------:R-:W0:Y:S01]  /*0260*/  LDCU.64 UR8, c[0x0][0x3c0] ;  /* 0x00007800ff0877ac */ /* 0x000e220008000a00 */
[----:B------:R-:W1:Y:S01]  /*0270*/  S2R R2, SR_TID.X ;  /* 0x0000000000027919 */ /* 0x000e620000002100 */
[----:B------:R-:W2:Y:S01]  /*0280*/  S2UR UR7, SR_CTAID.Y ;  /* 0x00000000000779c3 */ /* 0x000ea20000002600 */
[----:B------:R-:W-:Y:S01]  /*0290*/  IMAD.U32 R3, RZ, RZ, UR14 ;  /* 0x0000000eff037e24 */ /* 0x000fe2000f8e00ff */
[----:B------:R-:W3:Y:S01]  /*02a0*/  LDCU.U8 UR4, c[0x0][0x3d8] ;  /* 0x00007b00ff0477ac */ /* 0x000ee20008000000 */
[----:B------:R-:W4:Y:S01]  /*02b0*/  LDCU UR15, c[0x0][0x360] ;  /* 0x00006c00ff0f77ac */ /* 0x000f220008000800 */
[----:B------:R-:W1:Y:S04]  /*02c0*/  LDCU UR16, c[0x0][0x374] ;  /* 0x00006e80ff1077ac */ /* 0x000e680008000800 */
[----:B------:R-:W1:Y:S01]  /*02d0*/  LDC R4, c[0x0][0x370] ;  /* 0x0000dc00ff047b82 */ /* 0x000e620000000800 */
[----:B------:R-:W5:Y:S01]  /*02e0*/  LDCU UR10, c[0x0][0x3bc] ;  /* 0x00007780ff0a77ac */ /* 0x000f620008000800 */
[----:B0-----:R-:W-:-:S02]  /*02f0*/  UISETP.LT.AND UP0, UPT, UR8, UR9, UPT ;  /* 0x000000090800728c */ /* 0x001fc4000bf01270 */
[----:B---3--:R-:W-:Y:S02]  /*0300*/  UPRMT UR6, UR4, 0x8880, URZ ;  /* 0x0000888004067896 */ /* 0x008fe400080000ff */
[----:B------:R-:W-:Y:S02]  /*0310*/  USEL UR5, UR8, UR9, !UP0 ;  /* 0x0000000908057287 */ /* 0x000fe4000c000000 */
[----:B------:R-:W-:Y:S02]  /*0320*/  UISETP.NE.AND UP0, UPT, UR6, URZ, UPT ;  /* 0x000000ff0600728c */ /* 0x000fe4000bf05270 */
[----:B-----5:R-:W-:Y:S02]  /*0330*/  UIMAD UR11, UR8, UR10, URZ ;  /* 0x0000000a080b72a4 */ /* 0x020fe4000f8e02ff */
[----:B------:R-:W-:Y:S02]  /*0340*/  UIMAD UR4, UR10, UR9, URZ ;  /* 0x000000090a0472a4 */ /* 0x000fe4000f8e02ff */
[----:B------:R-:W-:-:S03]  /*0350*/  UIMAD UR5, UR5, UR10, URZ ;  /* 0x0000000a050572a4 */ /* 0x000fc6000f8e02ff */
[----:B--2-4-:R-:W-:Y:S09]  /*0360*/  BRA.U !UP0, `(.L_x_52) ;  /* 0x0000000508687547 */ /* 0x014ff2000b800000 */
.L_x_58:
[----:B------:R-:W0:Y:S02]  /*0370*/  LDC.64 R6, c[0x0][0x3a8] ;  /* 0x0000ea00ff067b82 */ /* 0x000e240000000a00 */
[----:B0-----:R-:W-:-:S05]  /*0380*/  IMAD.WIDE R6, R3, 0x4, R6 ;  /* 0x0000000403067825 */ /* 0x001fca00078e0206 */
[----:B------:R-:W2:Y:S04]  /*0390*/  LDG.E R5, desc[UR12][R6.64+0x4] ;  /* 0x0000040c06057981 */ /* 0x000ea8000c1e1900 */
[----:B------:R-:W2:Y:S02]  /*03a0*/  LDG.E R8, desc[UR12][R6.64] ;  /* 0x0000000c06087981 */ /* 0x000ea4000c1e1900 */
[----:B--2---:R-:W-:-:S05]  /*03b0*/  IMAD.IADD R5, R5, 0x1, -R8 ;  /* 0x0000000105057824 */ /* 0x004fca00078e0a08 */
[----:B------:R-:W-:-:S13]  /*03c0*/  ISETP.LE.AND P0, PT, R5, UR7, PT ;  /* 0x0000000705007c0c */ /* 0x000fda000bf03270 */
[----:B------:R-:W-:Y:S05]  /*03d0*/  @P0 BRA `(.L_x_53) ;  /* 0x0000000400380947 */ /* 0x000fea0003800000 */
[----:B------:R-:W0:Y:S01]  /*03e0*/  LDC.64 R8, c[0x0][0x3b0] ;  /* 0x0000ec00ff087b82 */ /* 0x000e220000000a00 */
[----:B------:R-:W-:Y:S02]  /*03f0*/  SHF.R.S32.HI R6, RZ, 0x1f, R3 ;  /* 0x0000001fff067819 */ /* 0x000fe40000011403 */
[----:B0-----:R-:W-:-:S04]  /*0400*/  LEA R8, P0, R3, R8, 0x2 ;  /* 0x0000000803087211 */ /* 0x001fc800078010ff */
[----:B------:R-:W-:-:S05]  /*0410*/  LEA.HI.X R9, R3, R9, R6, 0x2, P0 ;  /* 0x0000000903097211 */ /* 0x000fca00000f1406 */
[----:B------:R-:W2:Y:S04]  /*0420*/  LDG.E R6, desc[UR12][R8.64] ;  /* 0x0000000c08067981 */ /* 0x000ea8000c1e1900 */
[----:B------:R-:W2:Y:S01]  /*0430*/  LDG.E R7, desc[UR12][R8.64+0x4] ;  /* 0x0000040c08077981 */ /* 0x000ea2000c1e1900 */
[----:B------:R-:W-:Y:S01]  /*0440*/  UMOV UR6, UR7 ;  /* 0x0000000700067c82 */ /* 0x000fe20008000000 */
[----:B--2---:R-:W-:-:S07]  /*0450*/  IADD3 R6, PT, PT, R7, -R6, -R5 ;  /* 0x8000000607067210 */ /* 0x004fce0007ffe805 */
.L_x_57:
[----:B-1----:R-:W-:Y:S01]  /*0460*/  ISETP.GE.AND P0, PT, R2, UR5, PT ;  /* 0x0000000502007c0c */ /* 0x002fe2000bf06270 */
[----:B------:R-:W-:-:S12]  /*0470*/  BSSY.RECONVERGENT B0, `(.L_x_54) ;  /* 0x0000041000007945 */ /* 0x000fd80003800200 */
[----:B------:R-:W-:Y:S05]  /*0480*/  @P0 BRA `(.L_x_55) ;  /* 0x0000000000fc0947 */ /* 0x000fea0003800000 */
[-C--:B------:R-:W-:Y:S01]  /*0490*/  IABS R12, R0.reuse ;  /* 0x00000000000c7213 */ /* 0x080fe20000000000 */
[----:B------:R-:W-:Y:S01]  /*04a0*/  VIADD R7, R6, UR6 ;  /* 0x0000000606077c36 */ /* 0x000fe20008000000 */
[----:B------:R-:W-:Y:S02]  /*04b0*/  IABS R13, R0 ;  /* 0x00000000000d7213 */ /* 0x000fe40000000000 */
[----:B------:R-:W0:Y:S02]  /*04c0*/  I2F.RP R10, R12 ;  /* 0x0000000c000a7306 */ /* 0x000e240000209400 */
[----:B------:R-:W-:Y:S01]  /*04d0*/  ISETP.GE.AND P2, PT, R7, RZ, PT ;  /* 0x000000ff0700720c */ /* 0x000fe20003f46270 */
[----:B------:R-:W-:-:S05]  /*04e0*/  IMAD.MOV R13, RZ, RZ, -R13 ;  /* 0x000000ffff0d7224 */ /* 0x000fca00078e0a0d */
[----:B0-----:R-:W0:Y:S02]  /*04f0*/  MUFU.RCP R10, R10 ;  /* 0x0000000a000a7308 */ /* 0x001e240000001000 */
[----:B0-----:R-:W-:Y:S01]  /*0500*/  VIADD R8, R10, 0xffffffe ;  /* 0x0ffffffe0a087836 */ /* 0x001fe20000000000 */
[----:B------:R-:W-:-:S05]  /*0510*/  IABS R10, R7 ;  /* 0x00000007000a7213 */ /* 0x000fca0000000000 */
[----:B------:R0:W1:Y:S02]  /*0520*/  F2I.FTZ.U32.TRUNC.NTZ R9, R8 ;  /* 0x0000000800097305 */ /* 0x000064000021f000 */
[----:B0-----:R-:W-:Y:S02]  /*0530*/  IMAD.MOV.U32 R8, RZ, RZ, RZ ;  /* 0x000000ffff087224 */ /* 0x001fe400078e00ff */
[----:B-1----:R-:W-:-:S04]  /*0540*/  IMAD.MOV R11, RZ, RZ, -R9 ;  /* 0x000000ffff0b7224 */ /* 0x002fc800078e0a09 */
[----:B------:R-:W-:-:S04]  /*0550*/  IMAD R11, R11, R12, RZ ;  /* 0x0000000c0b0b7224 */ /* 0x000fc800078e02ff */
[----:B------:R-:W-:-:S04]  /*0560*/  IMAD.HI.U32 R9, R9, R11, R8 ;  /* 0x0000000b09097227 */ /* 0x000fc800078e0008 */
[----:B------:R-:W-:Y:S02]  /*0570*/  IMAD.MOV.U32 R8, RZ, RZ, R13 ;  /* 0x000000ffff087224 */ /* 0x000fe400078e000d */
[----:B------:R-:W-:-:S04]  /*0580*/  IMAD.HI.U32 R9, R9, R10, RZ ;  /* 0x0000000a09097227 */ /* 0x000fc800078e00ff */
[----:B------:R-:W-:Y:S02]  /*0590*/  IMAD R9, R9, R8, R10 ;  /* 0x0000000809097224 */ /* 0x000fe400078e020a */
[----:B------:R-:W-:-:S03]  /*05a0*/  IMAD.MOV.U32 R13, RZ, RZ, R2 ;  /* 0x000000ffff0d7224 */ /* 0x000fc600078e0002 */
[----:B------:R-:W-:-:S13]  /*05b0*/  ISETP.GT.U32.AND P0, PT, R12, R9, PT ;  /* 0x000000090c00720c */ /* 0x000fda0003f04070 */
[----:B------:R-:W-:Y:S01]  /*05c0*/  @!P0 IMAD.IADD R9, R9, 0x1, -R12 ;  /* 0x0000000109098824 */ /* 0x000fe200078e0a0c */
[----:B------:R-:W-:-:S04]  /*05d0*/  ISETP.NE.AND P0, PT, R0, RZ, PT ;  /* 0x000000ff0000720c */ /* 0x000fc80003f05270 */
[----:B------:R-:W-:-:S13]  /*05e0*/  ISETP.GT.U32.AND P1, PT, R12, R9, PT ;  /* 0x000000090c00720c */ /* 0x000fda0003f24070 */
[----:B------:R-:W-:-:S04]  /*05f0*/  @!P1 IMAD.IADD R9, R9, 0x1, -R12 ;  /* 0x0000000109099824 */ /* 0x000fc800078e0a0c */
[----:B------:R-:W-:-:S04]  /*0600*/  IMAD.MOV.U32 R7, RZ, RZ, R9 ;  /* 0x000000ffff077224 */ /* 0x000fc800078e0009 */
[----:B------:R-:W-:Y:S01]  /*0610*/  @!P2 IMAD.MOV R7, RZ, RZ, -R7 ;  /* 0x000000ffff07a224 */ /* 0x000fe200078e0a07 */
[----:B------:R-:W-:-:S07]  /*0620*/  @!P0 LOP3.LUT R7, RZ, R0, RZ, 0x33, !PT ;  /* 0x00000000ff078212 */ /* 0x000fce00078e33ff */
.L_x_56:
[----:B------:R-:W-:-:S13]  /*0630*/  ISETP.GE.AND P1, PT, R13, UR11, PT ;  /* 0x0000000b0d007c0c */ /* 0x000fda000bf26270 */
[----:B------:R-:W0:Y:S01]  /*0640*/  @!P1 LDC R10, c[0x0][0x3cc] ;  /* 0x0000f300ff0a9b82 */ /* 0x000e220000000800 */
[----:B------:R-:W-:-:S07]  /*0650*/  @!P1 SHF.R.S32.HI R14, RZ, 0x1f, R13 ;  /* 0x0000001fff0e9819 */ /* 0x000fce000001140d */
[----:B------:R-:W1:Y:S01]  /*0660*/  @!P1 LDC.64 R8, c[0x0][0x380] ;  /* 0x0000e000ff089b82 */ /* 0x000e620000000a00 */
[----:B0-----:R-:W-:-:S04]  /*0670*/  @!P1 IMAD R10, R3, R10, UR6 ;  /* 0x00000006030a9e24 */ /* 0x001fc8000f8e020a */
[----:B------:R-:W-:-:S05]  /*0680*/  @!P1 IMAD R10, R10, UR11, RZ ;  /* 0x0000000b0a0a9c24 */ /* 0x000fca000f8e02ff */
[--C-:B-1----:R-:W-:Y:S02]  /*0690*/  @!P1 IADD3 R16, P0, P2, R13, R8, R10.reuse ;  /* 0x000000080d109210 */ /* 0x102fe40007a1e00a */
[----:B------:R-:W-:-:S04]  /*06a0*/  @!P1 SHF.R.S32.HI R10, RZ, 0x1f, R10 ;  /* 0x0000001fff0a9819 */ /* 0x000fc8000001140a */
[----:B------:R-:W-:Y:S02]  /*06b0*/  @!P1 IADD3.X R17, PT, PT, R14, R9, R10, P0, P2 ;  /* 0x000000090e119210 */ /* 0x000fe400007e440a */
[----:B------:R-:W0:Y:S04]  /*06c0*/  @!P1 LDC.64 R8, c[0x0][0x390] ;  /* 0x0000e400ff089b82 */ /* 0x000e280000000a00 */
[----:B------:R-:W2:Y:S01]  /*06d0*/  @!P1 LDG.E.U8 R17, desc[UR12][R16.64] ;  /* 0x0000000c10119981 */ /* 0x000ea2000c1e1100 */
[----:B------:R-:W-:Y:S01]  /*06e0*/  ISETP.GE.AND P0, PT, R13, UR4, PT ;  /* 0x000000040d007c0c */ /* 0x000fe2000bf06270 */
[----:B------:R-:W-:-:S04]  /*06f0*/  @!P1 IMAD R12, R0, R3, R7 ;  /* 0x00000003000c9224 */ /* 0x000fc800078e0207 */
[----:B------:R-:W-:-:S08]  /*0700*/  @!P1 IMAD R15, R12, UR11, RZ ;  /* 0x0000000b0c0f9c24 */ /* 0x000fd0000f8e02ff */
[----:B------:R-:W1:Y:S01]  /*0710*/  @!P0 LDC R18, c[0x0][0x3cc] ;  /* 0x0000f300ff128b82 */ /* 0x000e620000000800 */
[----:B------:R-:W-:Y:S02]  /*0720*/  @!P0 SHF.R.S32.HI R12, RZ, 0x1f, R13 ;  /* 0x0000001fff0c8819 */ /* 0x000fe4000001140d */
[----:B0-----:R-:W-:-:S05]  /*0730*/  @!P1 IADD3 R8, P2, P3, R13, R8, R15 ;  /* 0x000000080d089210 */ /* 0x001fca0007b5e00f */
[----:B------:R-:W0:Y:S01]  /*0740*/  @!P0 LDC.64 R10, c[0x0][0x388] ;  /* 0x0000e200ff0a8b82 */ /* 0x000e220000000a00 */
[----:B------:R-:W-:-:S04]  /*0750*/  @!P1 SHF.R.S32.HI R15, RZ, 0x1f, R15 ;  /* 0x0000001fff0f9819 */ /* 0x000fc8000001140f */
[----:B------:R-:W-:-:S03]  /*0760*/  @!P1 IADD3.X R9, PT, PT, R14, R9, R15, P2, P3 ;  /* 0x000000090e099210 */ /* 0x000fc600017e640f */
[----:B------:R-:W3:Y:S01]  /*0770*/  @!P0 LDC.64 R14, c[0x0][0x398] ;  /* 0x0000e600ff0e8b82 */ /* 0x000ee20000000a00 */
[----:B-1----:R-:W-:-:S04]  /*0780*/  @!P0 IMAD R18, R3, R18, UR6 ;  /* 0x0000000603128e24 */ /* 0x002fc8000f8e0212 */
[----:B------:R-:W-:-:S05]  /*0790*/  @!P0 IMAD R18, R18, UR4, RZ ;  /* 0x0000000412128c24 */ /* 0x000fca000f8e02ff */
[--C-:B0-----:R-:W-:Y:S02]  /*07a0*/  @!P0 IADD3 R10, P4, P5, R13, R10, R18.reuse ;  /* 0x0000000a0d0a8210 */ /* 0x101fe40007d9e012 */
[----:B------:R-:W-:-:S04]  /*07b0*/  @!P0 SHF.R.S32.HI R18, RZ, 0x1f, R18 ;  /* 0x0000001fff128819 */ /* 0x000fc80000011412 */
[----:B------:R-:W-:Y:S01]  /*07c0*/  @!P0 IADD3.X R11, PT, PT, R12, R11, R18, P4, P5 ;  /* 0x0000000b0c0b8210 */ /* 0x000fe200027ea412 */
[----:B--2---:R0:W-:Y:S05]  /*07d0*/  @!P1 STG.E.U8 desc[UR12][R8.64], R17 ;  /* 0x0000001108009986 */ /* 0x0041ea000c10110c */
[----:B------:R-:W2:Y:S01]  /*07e0*/  @!P0 LDG.E.U8 R11, desc[UR12][R10.64] ;  /* 0x0000000c0a0b8981 */ /* 0x000ea2000c1e1100 */
[----:B------:R-:W-:-:S04]  /*07f0*/  @!P0 IMAD R16, R0, R3, R7 ;  /* 0x0000000300108224 */ /* 0x000fc800078e0207 */
[----:B------:R-:W-:-:S05]  /*0800*/  @!P0 IMAD R16, R16, UR4, RZ ;  /* 0x0000000410108c24 */ /* 0x000fca000f8e02ff */
[C-C-:B---3--:R-:W-:Y:S01]  /*0810*/  @!P0 IADD3 R14, P1, P2, R13.reuse, R14, R16.reuse ;  /* 0x0000000e0d0e8210 */ /* 0x148fe20007a3e010 */
[----:B------:R-:W-:Y:S01]  /*0820*/  VIADD R13, R13, UR15 ;  /* 0x0000000f0d0d7c36 */ /* 0x000fe20008000000 */
[----:B------:R-:W-:-:S04]  /*0830*/  @!P0 SHF.R.S32.HI R16, RZ, 0x1f, R16 ;  /* 0x0000001fff108819 */ /* 0x000fc80000011410 */
[----:B------:R-:W-:-:S05]  /*0840*/  @!P0 IADD3.X R15, PT, PT, R12, R15, R16, P1, P2 ;  /* 0x0000000f0c0f8210 */ /* 0x000fca0000fe4410 */
[----:B--2---:R0:W-:Y:S01]  /*0850*/  @!P0 STG.E.U8 desc[UR12][R14.64], R11 ;  /* 0x0000000b0e008986 */ /* 0x0041e2000c10110c */
[----:B------:R-:W-:-:S13]  /*0860*/  ISETP.GE.AND P0, PT, R13, UR5, PT ;  /* 0x000000050d007c0c */ /* 0x000fda000bf06270 */
[----:B0-----:R-:W-:Y:S05]  /*0870*/  @!P0 BRA `(.L_x_56) ;  /* 0xfffffffc006c8947 */ /* 0x001fea000383ffff */
.L_x_55:
[----:B------:R-:W-:Y:S05]  /*0880*/  BSYNC.RECONVERGENT B0 ;  /* 0x0000000000007941 */ /* 0x000fea0003800200 */
.L_x_54:
[----:B------:R-:W-:-:S06]  /*0890*/  UIADD3 UR6, UPT, UPT, UR16, UR6, URZ ;  /* 0x0000000610067290 */ /* 0x000fcc000fffe0ff */
[----:B------:R-:W-:-:S13]  /*08a0*/  ISETP.LE.AND P0, PT, R5, UR6, PT ;  /* 0x0000000605007c0c */ /* 0x000fda000bf03270 */
[----:B------:R-:W-:Y:S05]  /*08b0*/  @!P0 BRA `(.L_x_57) ;  /* 0xfffffff800e88947 */ /* 0x000fea000383ffff */
.L_x_53:
[----:B------:R-:W0:Y:S01]  /*08c0*/  LDCU UR6, c[0x0][0x3c8] ;  /* 0x00007900ff0677ac */ /* 0x000e220008000800 */
[----:B-1----:R-:W-:-:S05]  /*08d0*/  IMAD.IADD R3, R4, 0x1, R3 ;  /* 0x0000000104037824 */ /* 0x002fca00078e0203 */
[----:B0-----:R-:W-:-:S13]  /*08e0*/  ISETP.GE.AND P0, PT, R3, UR6, PT ;  /* 0x0000000603007c0c */ /* 0x001fda000bf06270 */
[----:B------:R-:W-:Y:S05]  /*08f0*/  @!P0 BRA `(.L_x_58) ;  /* 0xfffffff8009c8947 */ /* 0x000fea000383ffff */
[----:B------:R-:W-:Y:S05]  /*0900*/  EXIT ;  /* 0x000000000000794d */ /* 0x000fea0003800000 */
.L_x_52:
[----:B-1----:R-:W0:Y:S02]  /*0910*/  LDC.64 R4, c[0x0][0x3a8] ;  /* 0x0000ea00ff047b82 */ /* 0x002e240000000a00 */
        /* <DEDUP_REMOVED lines=14> */
.L_x_63:
[----:B------:R-:W-:Y:S01]  /*0a00*/  ISETP.GE.AND P0, PT, R2, UR5, PT ;  /* 0x0000000502007c0c */ /* 0x000fe2000bf06270 */
[----:B------:R-:W-:-:S12]  /*0a10*/  BSSY.RECONVERGENT B0, `(.L_x_60) ;  /* 0x000004e000007945 */ /* 0x000fd80003800200 */
[----:B------:R-:W-:Y:S05]  /*0a20*/  @P0 BRA `(.L_x_61) ;  /* 0x0000000400300947 */ /* 0x000fea0003800000 */
[-C--:B------:R-:W-:Y:S01]  /*0a30*/  IABS R11, R0.reuse ;  /* 0x00000000000b7213 */ /* 0x080fe20000000000 */
[----:B------:R-:W-:Y:S01]  /*0a40*/  VIADD R7, R9, UR6 ;  /* 0x0000000609077c36 */ /* 0x000fe20008000000 */
[----:B------:R-:W-:Y:S01]  /*0a50*/  IABS R12, R0 ;  /* 0x00000000000c7213 */ /* 0x000fe20000000000 */
[----:B------:R-:W0:Y:S01]  /*0a60*/  LDCU UR8, c[0x0][0x3d4] ;  /* 0x00007a80ff0877ac */ /* 0x000e220008000800 */
[----:B------:R-:W1:Y:S03]  /*0a70*/  I2F.RP R6, R11 ;  /* 0x0000000b00067306 */ /* 0x000e660000209400 */
[----:B------:R-:W-:-:S05]  /*0a80*/  IMAD.MOV R12, RZ, RZ, -R12 ;  /* 0x000000ffff0c7224 */ /* 0x000fca00078e0a0c */
[----:B-1----:R-:W1:Y:S02]  /*0a90*/  MUFU.RCP R6, R6 ;  /* 0x0000000600067308 */ /* 0x002e640000001000 */
[----:B-1----:R-:W-:-:S06]  /*0aa0*/  VIADD R4, R6, 0xffffffe ;  /* 0x0ffffffe06047836 */ /* 0x002fcc0000000000 */
[----:B------:R1:W2:Y:S02]  /*0ab0*/  F2I.FTZ.U32.TRUNC.NTZ R5, R4 ;  /* 0x0000000400057305 */ /* 0x0002a4000021f000 */
[----:B-1----:R-:W-:Y:S02]  /*0ac0*/  IMAD.MOV.U32 R4, RZ, RZ, RZ ;  /* 0x000000ffff047224 */ /* 0x002fe400078e00ff */
[----:B--2---:R-:W-:-:S04]  /*0ad0*/  IMAD.MOV R10, RZ, RZ, -R5 ;  /* 0x000000ffff0a7224 */ /* 0x004fc800078e0a05 */
[----:B------:R-:W-:Y:S01]  /*0ae0*/  IMAD R13, R10, R11, RZ ;  /* 0x0000000b0a0d7224 */ /* 0x000fe200078e02ff */
[----:B------:R-:W-:-:S03]  /*0af0*/  IABS R10, R7 ;  /* 0x00000007000a7213 */ /* 0x000fc60000000000 */
[----:B------:R-:W-:-:S04]  /*0b00*/  IMAD.HI.U32 R6, R5, R13, R4 ;  /* 0x0000000d05067227 */ /* 0x000fc800078e0004 */
[----:B------:R-:W-:Y:S02]  /*0b10*/  IMAD.MOV.U32 R5, RZ, RZ, R10 ;  /* 0x000000ffff057224 */ /* 0x000fe400078e000a */
[----:B------:R-:W-:Y:S02]  /*0b20*/  IMAD.MOV.U32 R4, RZ, RZ, R12 ;  /* 0x000000ffff047224 */ /* 0x000fe400078e000c */
[----:B------:R-:W-:-:S04]  /*0b30*/  IMAD.HI.U32 R6, R6, R5, RZ ;  /* 0x0000000506067227 */ /* 0x000fc800078e00ff */
[----:B------:R-:W-:-:S05]  /*0b40*/  IMAD R4, R6, R4, R5 ;  /* 0x0000000406047224 */ /* 0x000fca00078e0205 */
[----:B------:R-:W-:-:S13]  /*0b50*/  ISETP.GT.U32.AND P1, PT, R11, R4, PT ;  /* 0x000000040b00720c */ /* 0x000fda0003f24070 */
[----:B------:R-:W-:Y:S02]  /*0b60*/  @!P1 IMAD.IADD R4, R4, 0x1, -R11 ;  /* 0x0000000104049824 */ /* 0x000fe400078e0a0b */
[----:B------:R-:W-:Y:S01]  /*0b70*/  @!P1 VIADD R6, R6, 0x1 ;  /* 0x0000000106069836 */ /* 0x000fe20000000000 */
[----:B------:R-:W-:Y:S02]  /*0b80*/  ISETP.NE.AND P1, PT, R0, RZ, PT ;  /* 0x000000ff0000720c */ /* 0x000fe40003f25270 */
[----:B------:R-:W-:Y:S01]  /*0b90*/  ISETP.GE.U32.AND P0, PT, R4, R11, PT ;  /* 0x0000000b0400720c */ /* 0x000fe20003f06070 */
[----:B0-----:R-:W-:Y:S01]  /*0ba0*/  IMAD R11, R3, UR8, RZ ;  /* 0x00000008030b7c24 */ /* 0x001fe2000f8e02ff */
[----:B------:R-:W-:-:S04]  /*0bb0*/  LOP3.LUT R4, R7, R0, RZ, 0x3c, !PT ;  /* 0x0000000007047212 */ /* 0x000fc800078e3cff */
[----:B------:R-:W-:Y:S02]  /*0bc0*/  ISETP.GE.AND P2, PT, R4, RZ, PT ;  /* 0x000000ff0400720c */ /* 0x000fe40003f46270 */
[----:B------:R-:W0:Y:S01]  /*0bd0*/  LDC.64 R4, c[0x0][0x3a0] ;  /* 0x0000e800ff047b82 */ /* 0x000e220000000a00 */
[----:B------:R-:W-:-:S04]  /*0be0*/  SHF.R.S32.HI R13, RZ, 0x1f, R11 ;  /* 0x0000001fff0d7819 */ /* 0x000fc8000001140b */
[----:B------:R-:W-:-:S06]  /*0bf0*/  @P0 VIADD R6, R6, 0x1 ;  /* 0x0000000106060836 */ /* 0x000fcc0000000000 */
[----:B------:R-:W-:Y:S01]  /*0c00*/  @!P2 IMAD.MOV R6, RZ, RZ, -R6 ;  /* 0x000000ffff06a224 */ /* 0x000fe200078e0a06 */
[----:B------:R-:W-:-:S04]  /*0c10*/  @!P1 LOP3.LUT R6, RZ, R0, RZ, 0x33, !PT ;  /* 0x00000000ff069212 */ /* 0x000fc800078e33ff */
[----:B------:R-:W-:Y:S02]  /*0c20*/  IADD3 R11, P0, PT, R6, R11, RZ ;  /* 0x0000000b060b7210 */ /* 0x000fe40007f1e0ff */
[----:B------:R-:W-:-:S05]  /*0c30*/  SHF.R.S32.HI R10, RZ, 0x1f, R6 ;  /* 0x0000001fff0a7819 */ /* 0x000fca0000011406 */
[----:B------:R-:W-:Y:S01]  /*0c40*/  IMAD.X R10, R10, 0x1, R13, P0 ;  /* 0x000000010a0a7824 */ /* 0x000fe200000e060d */
[----:B0-----:R-:W-:-:S04]  /*0c50*/  LEA R4, P0, R11, R4, 0x2 ;  /* 0x000000040b047211 */ /* 0x001fc800078010ff */
[----:B------:R-:W-:-:S06]  /*0c60*/  LEA.HI.X R5, R11, R5, R10, 0x2, P0 ;  /* 0x000000050b057211 */ /* 0x000fcc00000f140a */
[----:B------:R-:W2:Y:S01]  /*0c70*/  LDG.E R5, desc[UR12][R4.64] ;  /* 0x0000000c04057981 */ /* 0x000ea2000c1e1900 */
[----:B------:R-:W-:Y:S02]  /*0c80*/  IMAD.MOV R6, RZ, RZ, -R6 ;  /* 0x000000ffff067224 */ /* 0x000fe400078e0a06 */
[----:B------:R-:W-:Y:S02]  /*0c90*/  IMAD.MOV.U32 R15, RZ, RZ, R2 ;  /* 0x000000ffff0f7224 */ /* 0x000fe400078e0002 */
[----:B------:R-:W-:-:S04]  /*0ca0*/  IMAD R7, R0, R6, R7 ;  /* 0x0000000600077224 */ /* 0x000fc800078e0207 */
[----:B--2---:R-:W-:-:S04]  /*0cb0*/  IMAD R7, R0, R5, R7 ;  /* 0x0000000500077224 */ /* 0x004fc800078e0207 */
[C---:B------:R-:W-:Y:S02]  /*0cc0*/  IMAD R11, R7.reuse, UR4, RZ ;  /* 0x00000004070b7c24 */ /* 0x040fe4000f8e02ff */
[----:B------:R-:W-:-:S03]  /*0cd0*/  IMAD R13, R7, UR11, RZ ;  /* 0x0000000b070d7c24 */ /* 0x000fc6000f8e02ff */
[----:B------:R-:W-:Y:S02]  /*0ce0*/  SHF.R.S32.HI R12, RZ, 0x1f, R11 ;  /* 0x0000001fff0c7819 */ /* 0x000fe4000001140b */
[----:B------:R-:W-:-:S07]  /*0cf0*/  SHF.R.S32.HI R10, RZ, 0x1f, R13 ;  /* 0x0000001fff0a7819 */ /* 0x000fce000001140d */
.L_x_62:
        /* <DEDUP_REMOVED lines=9> */
[----:B------:R-:W0:Y:S03]  /*0d90*/  @!P1 LDC.64 R4, c[0x0][0x390] ;  /* 0x0000e400ff049b82 */ /* 0x000e260000000a00 */
[----:B------:R1:W2:Y:S01]  /*0da0*/  @!P1 LDG.E.U8 R19, desc[UR12][R16.64] ;  /* 0x0000000c10139981 */ /* 0x0002a2000c1e1100 */
[----:B------:R-:W-:-:S13]  /*0db0*/  ISETP.GE.AND P0, PT, R15, UR4, PT ;  /* 0x000000040f007c0c */ /* 0x000fda000bf06270 */
[----:B------:R-:W3:Y:S01]  /*0dc0*/  @!P0 LDC R18, c[0x0][0x3cc] ;  /* 0x0000f300ff128b82 */ /* 0x000ee20000000800 */
[----:B------:R-:W-:Y:S02]  /*0dd0*/  @!P0 SHF.R.S32.HI R20, RZ, 0x1f, R15 ;  /* 0x0000001fff148819 */ /* 0x000fe4000001140f */
[----:B0-----:R-:W-:-:S05]  /*0de0*/  @!P1 IADD3 R4, P2, P3, R15, R4, R13 ;  /* 0x000000040f049210 */ /* 0x001fca0007b5e00d */
[----:B------:R-:W0:Y:S01]  /*0df0*/  @!P0 LDC.64 R6, c[0x0][0x388] ;  /* 0x0000e200ff068b82 */ /* 0x000e220000000a00 */
[----:B------:R-:W-:-:S07]  /*0e00*/  @!P1 IADD3.X R5, PT, PT, R14, R5, R10, P2, P3 ;  /* 0x000000050e059210 */ /* 0x000fce00017e640a */
[----:B-1----:R-:W1:Y:S01]  /*0e10*/  @!P0 LDC.64 R16, c[0x0][0x398] ;  /* 0x0000e600ff108b82 */ /* 0x002e620000000a00 */
[----:B---3--:R-:W-:-:S04]  /*0e20*/  @!P0 IMAD R18, R3, R18, UR6 ;  /* 0x0000000603128e24 */ /* 0x008fc8000f8e0212 */
[----:B------:R-:W-:-:S05]  /*0e30*/  @!P0 IMAD R18, R18, UR4, RZ ;  /* 0x0000000412128c24 */ /* 0x000fca000f8e02ff */
[--C-:B0-----:R-:W-:Y:S02]  /*0e40*/  @!P0 IADD3 R6, P4, P5, R15, R6, R18.reuse ;  /* 0x000000060f068210 */ /* 0x101fe40007d9e012 */
[----:B------:R-:W-:-:S04]  /*0e50*/  @!P0 SHF.R.S32.HI R18, RZ, 0x1f, R18 ;  /* 0x0000001fff128819 */ /* 0x000fc80000011412 */
[----:B------:R-:W-:Y:S01]  /*0e60*/  @!P0 IADD3.X R7, PT, PT, R20, R7, R18, P4, P5 ;  /* 0x0000000714078210 */ /* 0x000fe200027ea412 */
[----:B--2---:R0:W-:Y:S05]  /*0e70*/  @!P1 STG.E.U8 desc[UR12][R4.64], R19 ;  /* 0x0000001304009986 */ /* 0x0041ea000c10110c */
[----:B------:R-:W2:Y:S01]  /*0e80*/  @!P0 LDG.E.U8 R7, desc[UR12][R6.64] ;  /* 0x0000000c06078981 */ /* 0x000ea2000c1e1100 */
[C---:B-1----:R-:W-:Y:S01]  /*0e90*/  @!P0 IADD3 R16, P1, P2, R15.reuse, R16, R11 ;  /* 0x000000100f108210 */ /* 0x042fe20007a3e00b */
[----:B------:R-:W-:-:S03]  /*0ea0*/  VIADD R15, R15, UR15 ;  /* 0x0000000f0f0f7c36 */ /* 0x000fc60008000000 */
[----:B------:R-:W-:-:S05]  /*0eb0*/  @!P0 IADD3.X R17, PT, PT, R20, R17, R12, P1, P2 ;  /* 0x0000001114118210 */ /* 0x000fca0000fe440c */
[----:B--2---:R0:W-:Y:S01]  /*0ec0*/  @!P0 STG.E.U8 desc[UR12][R16.64], R7 ;  /* 0x0000000710008986 */ /* 0x0041e2000c10110c */
[----:B------:R-:W-:-:S13]  /*0ed0*/  ISETP.GE.AND P0, PT, R15, UR5, PT ;  /* 0x000000050f007c0c */ /* 0x000fda000bf06270 */
[----:B0-----:R-:W-:Y:S05]  /*0ee0*/  @!P0 BRA `(.L_x_62) ;  /* 0xfffffffc00848947 */ /* 0x001fea000383ffff */
.L_x_61:
[----:B------:R-:W-:Y:S05]  /*0ef0*/  BSYNC.RECONVERGENT B0 ;  /* 0x0000000000007941 */ /* 0x000fea0003800200 */
.L_x_60:
[----:B------:R-:W0:Y:S02]  /*0f00*/  LDCU UR8, c[0x0][0x374] ;  /* 0x00006e80ff0877ac */ /* 0x000e240008000800 */
[----:B0-----:R-:W-:-:S06]  /*0f10*/  UIADD3 UR6, UPT, UPT, UR8, UR6, URZ ;  /* 0x0000000608067290 */ /* 0x001fcc000fffe0ff */
[----:B------:R-:W-:-:S13]  /*0f20*/  ISETP.LE.AND P0, PT, R8, UR6, PT ;  /* 0x0000000608007c0c */ /* 0x000fda000bf03270 */
[----:B------:R-:W-:Y:S05]  /*0f30*/  @!P0 BRA `(.L_x_63) ;  /* 0xfffffff800b08947 */ /* 0x000fea000383ffff */
.L_x_59:
[----:B------:R-:W0:Y:S01]  /*0f40*/  LDC R4, c[0x0][0x370] ;  /* 0x0000dc00ff047b82 */ /* 0x000e220000000800 */
[----:B------:R-:W1:Y:S01]  /*0f50*/  LDCU UR6, c[0x0][0x3c8] ;  /* 0x00007900ff0677ac */ /* 0x000e620008000800 */
[----:B0-----:R-:W-:-:S05]  /*0f60*/  IMAD.IADD R3, R4, 0x1, R3 ;  /* 0x0000000104037824 */ /* 0x001fca00078e0203 */
[----:B-1----:R-:W-:-:S13]  /*0f70*/  ISETP.GE.AND P0, PT, R3, UR6, PT ;  /* 0x0000000603007c0c */ /* 0x002fda000bf06270 */
[----:B------:R-:W-:Y:S05]  /*0f80*/  @!P0 BRA `(.L_x_52) ;  /* 0xfffffff800608947 */ /* 0x000fea000383ffff */
[----:B------:R-:W-:Y:S05]  /*0f90*/  EXIT ;  /* 0x000000000000794d */ /* 0x000fea0003800000 */
.L_x_51:
        /* <DEDUP_REMOVED lines=10> */
[----:B------:R-:W1:Y:S01]  /*1040*/  LDCU UR9, c[0x0][0x360] ;  /* 0x00006c00ff0977ac */ /* 0x000e620008000800 */
[----:B------:R-:W1:Y:S01]  /*1050*/  LDCU UR10, c[0x0][0x374] ;  /* 0x00006e80ff0a77ac */ /* 0x000e620008000800 */
[----:B0-----:R-:W-:Y:S02]  /*1060*/  UISETP.LT.AND UP0, UPT, UR6, UR7, UPT ;  /* 0x000000070600728c */ /* 0x001fe4000bf01270 */
[----:B---3--:R-:W-:-:S02]  /*1070*/  UPRMT UR4, UR4, 0x8880, URZ ;  /* 0x0000888004047896 */ /* 0x008fc400080000ff */
[----:B----4-:R-:W-:Y:S02]  /*1080*/  UIMAD UR14, UR6, UR5, URZ ;  /* 0x00000005060e72a4 */ /* 0x010fe4000f8e02ff */
[----:B------:R-:W-:Y:S02]  /*1090*/  USEL UR6, UR6, UR7, !UP0 ;  /* 0x0000000706067287 */ /* 0x000fe4000c000000 */
[----:B------:R-:W-:Y:S02]  /*10a0*/  UISETP.NE.AND UP0, UPT, UR4, URZ, UPT ;  /* 0x000000ff0400728c */ /* 0x000fe4000bf05270 */
[----:B------:R-:W-:Y:S02]  /*10b0*/  UIMAD UR7, UR5, UR7, URZ ;  /* 0x00000007050772a4 */ /* 0x000fe4000f8e02ff */
[----:B------:R-:W-:-:S05]  /*10c0*/  UIMAD UR6, UR6, UR5, URZ ;  /* 0x00000005060672a4 */ /* 0x000fca000f8e02ff */
[----:B-12---:R-:W-:Y:S07]  /*10d0*/  BRA.U !UP0, `(.L_x_64) ;  /* 0x0000000508647547 */ /* 0x006fee000b800000 */
.L_x_70:
        /* <DEDUP_REMOVED lines=15> */
.L_x_69:
[----:B------:R-:W-:Y:S01]  /*11d0*/  ISETP.GE.AND P0, PT, R8, UR6, PT ;  /* 0x0000000608007c0c */ /* 0x000fe2000bf06270 */
[----:B------:R-:W-:-:S12]  /*11e0*/  BSSY.RECONVERGENT B0, `(.L_x_66) ;  /* 0x000003f000007945 */ /* 0x000fd80003800200 */
[----:B------:R-:W-:Y:S05]  /*11f0*/  @P0 BRA `(.L_x_67) ;  /* 0x0000000000f40947 */ /* 0x000fea0003800000 */
[----:B------:R0:W5:Y:S01]  /*1200*/  LDG.E R15, desc[UR12][R2.64] ;  /* 0x0000000c020f7981 */ /* 0x000162000c1e1900 */
[-C--:B------:R-:W-:Y:S01]  /*1210*/  IABS R11, R0.reuse ;  /* 0x00000000000b7213 */ /* 0x080fe20000000000 */
[----:B------:R-:W-:Y:S01]  /*1220*/  VIADD R10, R5, UR4 ;  /* 0x00000004050a7c36 */ /* 0x000fe20008000000 */
[----:B------:R-:W-:Y:S02]  /*1230*/  IABS R17, R0 ;  /* 0x0000000000117213 */ /* 0x000fe40000000000 */
[----:B------:R-:W1:Y:S01]  /*1240*/  I2F.RP R12, R11 ;  /* 0x0000000b000c7306 */ /* 0x000e620000209400 */
[----:B------:R-:W-:Y:S02]  /*1250*/  ISETP.NE.AND P2, PT, R0, RZ, PT ;  /* 0x000000ff0000720c */ /* 0x000fe40003f45270 */
[----:B------:R-:W-:Y:S02]  /*1260*/  IABS R16, R10 ;  /* 0x0000000a00107213 */ /* 0x000fe40000000000 */
[----:B------:R-:W-:-:S03]  /*1270*/  ISETP.GE.AND P1, PT, R10, RZ, PT ;  /* 0x000000ff0a00720c */ /* 0x000fc60003f26270 */
[----:B-1----:R-:W1:Y:S02]  /*1280*/  MUFU.RCP R12, R12 ;  /* 0x0000000c000c7308 */ /* 0x002e640000001000 */
[----:B-1----:R-:W-:Y:S02]  /*1290*/  VIADD R6, R12, 0xffffffe ;  /* 0x0ffffffe0c067836 */ /* 0x002fe40000000000 */
[----:B------:R-:W-:-:S04]  /*12a0*/  IMAD.MOV R12, RZ, RZ, -R17 ;  /* 0x000000ffff0c7224 */ /* 0x000fc800078e0a11 */
[----:B------:R1:W2:Y:S02]  /*12b0*/  F2I.FTZ.U32.TRUNC.NTZ R7, R6 ;  /* 0x0000000600077305 */ /* 0x0002a4000021f000 */
[----:B-1----:R-:W-:Y:S02]  /*12c0*/  IMAD.MOV.U32 R6, RZ, RZ, RZ ;  /* 0x000000ffff067224 */ /* 0x002fe400078e00ff */
[----:B--2---:R-:W-:-:S04]  /*12d0*/  IMAD.MOV R14, RZ, RZ, -R7 ;  /* 0x000000ffff0e7224 */ /* 0x004fc800078e0a07 */
[----:B------:R-:W-:-:S04]  /*12e0*/  IMAD R13, R14, R11, RZ ;  /* 0x0000000b0e0d7224 */ /* 0x000fc800078e02ff */
[----:B------:R-:W-:-:S04]  /*12f0*/  IMAD.HI.U32 R14, R7, R13, R6 ;  /* 0x0000000d070e7227 */ /* 0x000fc800078e0006 */
[----:B------:R-:W-:Y:S02]  /*1300*/  IMAD.MOV.U32 R7, RZ, RZ, R16 ;  /* 0x000000ffff077224 */ /* 0x000fe400078e0010 */
[----:B------:R-:W-:Y:S02]  /*1310*/  IMAD.MOV.U32 R13, RZ, RZ, R8 ;  /* 0x000000ffff0d7224 */ /* 0x000fe400078e0008 */
[----:B------:R-:W-:-:S04]  /*1320*/  IMAD.HI.U32 R6, R14, R7, RZ ;  /* 0x000000070e067227 */ /* 0x000fc800078e00ff */
[----:B------:R-:W-:-:S05]  /*1330*/  IMAD R12, R6, R12, R7 ;  /* 0x0000000c060c7224 */ /* 0x000fca00078e0207 */
[----:B------:R-:W-:-:S13]  /*1340*/  ISETP.GT.U32.AND P0, PT, R11, R12, PT ;  /* 0x0000000c0b00720c */ /* 0x000fda0003f04070 */
[----:B------:R-:W-:-:S05]  /*1350*/  @!P0 IMAD.IADD R12, R12, 0x1, -R11 ;  /* 0x000000010c0c8824 */ /* 0x000fca00078e0a0b */
[----:B------:R-:W-:-:S13]  /*1360*/  ISETP.GT.U32.AND P0, PT, R11, R12, PT ;  /* 0x0000000c0b00720c */ /* 0x000fda0003f04070 */
[----:B------:R-:W-:-:S04]  /*1370*/  @!P0 IMAD.IADD R12, R12, 0x1, -R11 ;  /* 0x000000010c0c8824 */ /* 0x000fc800078e0a0b */
[----:B------:R-:W-:Y:S01]  /*1380*/  @!P1 IMAD.MOV R12, RZ, RZ, -R12 ;  /* 0x000000ffff0c9224 */ /* 0x000fe200078e0a0c */
[----:B0-----:R-:W-:-:S07]  /*1390*/  @!P2 LOP3.LUT R12, RZ, R0, RZ, 0x33, !PT ;  /* 0x00000000ff0ca212 */ /* 0x001fce00078e33ff */
.L_x_68:
[----:B------:R-:W-:-:S13]  /*13a0*/  ISETP.GE.AND P1, PT, R13, UR14, PT ;  /* 0x0000000e0d007c0c */ /* 0x000fda000bf26270 */
[----:B------:R-:W0:Y:S01]  /*13b0*/  @!P1 LDC.64 R6, c[0x0][0x380] ;  /* 0x0000e000ff069b82 */ /* 0x000e220000000a00 */
[----:B-----5:R-:W-:Y:S01]  /*13c0*/  @!P1 VIADD R10, R15, UR4 ;  /* 0x000000040f0a9c36 */ /* 0x020fe20008000000 */
[----:B------:R-:W-:-:S03]  /*13d0*/  @!P1 SHF.R.S32.HI R16, RZ, 0x1f, R13 ;  /* 0x0000001fff109819 */ /* 0x000fc6000001140d */
[----:B------:R-:W-:-:S05]  /*13e0*/  @!P1 IMAD R10, R10, UR14, RZ ;  /* 0x0000000e0a0a9c24 */ /* 0x000fca000f8e02ff */
[--C-:B0-----:R-:W-:Y:S02]  /*13f0*/  @!P1 IADD3 R18, P0, P2, R13, R6, R10.reuse ;  /* 0x000000060d129210 */ /* 0x101fe40007a1e00a */
[----:B------:R-:W-:-:S04]  /*1400*/  @!P1 SHF.R.S32.HI R10, RZ, 0x1f, R10 ;  /* 0x0000001fff0a9819 */ /* 0x000fc8000001140a */
[----:B------:R-:W-:Y:S02]  /*1410*/  @!P1 IADD3.X R19, PT, PT, R16, R7, R10, P0, P2 ;  /* 0x0000000710139210 */ /* 0x000fe400007e440a */
[----:B------:R-:W0:Y:S04]  /*1420*/  @!P1 LDC.64 R6, c[0x0][0x390] ;  /* 0x0000e400ff069b82 */ /* 0x000e280000000a00 */
[----:B------:R-:W2:Y:S01]  /*1430*/  @!P1 LDG.E.U8 R19, desc[UR12][R18.64] ;  /* 0x0000000c12139981 */ /* 0x000ea2000c1e1100 */
[----:B------:R-:W-:Y:S01]  /*1440*/  ISETP.GE.AND P0, PT, R13, UR7, PT ;  /* 0x000000070d007c0c */ /* 0x000fe2000bf06270 */
[----:B------:R-:W-:-:S04]  /*1450*/  @!P1 IMAD R14, R0, R9, R12 ;  /* 0x00000009000e9224 */ /* 0x000fc800078e020c */
[----:B------:R-:W-:-:S08]  /*1460*/  @!P1 IMAD R17, R14, UR14, RZ ;  /* 0x0000000e0e119c24 */ /* 0x000fd0000f8e02ff */
[----:B------:R-:W1:Y:S01]  /*1470*/  @!P0 LDC.64 R10, c[0x0][0x388] ;  /* 0x0000e200ff0a8b82 */ /* 0x000e620000000a00 */
[----:B------:R-:W-:Y:S01]  /*1480*/  @!P0 VIADD R20, R15, UR4 ;  /* 0x000000040f148c36 */ /* 0x000fe20008000000 */
[----:B------:R-:W-:-:S03]  /*1490*/  @!P0 SHF.R.S32.HI R14, RZ, 0x1f, R13 ;  /* 0x0000001fff0e8819 */ /* 0x000fc6000001140d */
[----:B------:R-:W-:Y:S01]  /*14a0*/  @!P0 IMAD R20, R20, UR7, RZ ;  /* 0x0000000714148c24 */ /* 0x000fe2000f8e02ff */
[--C-:B0-----:R-:W-:Y:S02]  /*14b0*/  @!P1 IADD3 R6, P2, P3, R13, R6, R17.reuse ;  /* 0x000000060d069210 */ /* 0x101fe40007b5e011 */
[----:B------:R-:W-:-:S04]  /*14c0*/  @!P1 SHF.R.S32.HI R17, RZ, 0x1f, R17 ;  /* 0x0000001fff119819 */ /* 0x000fc80000011411 */
[----:B------:R-:W-:Y:S02]  /*14d0*/  @!P1 IADD3.X R7, PT, PT, R16, R7, R17, P2, P3 ;  /* 0x0000000710079210 */ /* 0x000fe400017e6411 */
[----:B------:R-:W0:Y:S01]  /*14e0*/  @!P0 LDC.64 R16, c[0x0][0x398] ;  /* 0x0000e600ff108b82 */ /* 0x000e220000000a00 */
[--C-:B-1----:R-:W-:Y:S02]  /*14f0*/  @!P0 IADD3 R10, P4, P5, R13, R10, R20.reuse ;  /* 0x0000000a0d0a8210 */ /* 0x102fe40007d9e014 */
[----:B------:R-:W-:-:S04]  /*1500*/  @!P0 SHF.R.S32.HI R20, RZ, 0x1f, R20 ;  /* 0x0000001fff148819 */ /* 0x000fc80000011414 */
[----:B------:R-:W-:Y:S01]  /*1510*/  @!P0 IADD3.X R11, PT, PT, R14, R11, R20, P4, P5 ;  /* 0x0000000b0e0b8210 */ /* 0x000fe200027ea414 */
[----:B--2---:R1:W-:Y:S05]  /*1520*/  @!P1 STG.E.U8 desc[UR12][R6.64], R19 ;  /* 0x0000001306009986 */ /* 0x0043ea000c10110c */
[----:B------:R-:W2:Y:S01]  /*1530*/  @!P0 LDG.E.U8 R11, desc[UR12][R10.64] ;  /* 0x0000000c0a0b8981 */ /* 0x000ea2000c1e1100 */
[----:B------:R-:W-:-:S04]  /*1540*/  @!P0 IMAD R18, R0, R9, R12 ;  /* 0x0000000900128224 */ /* 0x000fc800078e020c */
[----:B------:R-:W-:-:S05]  /*1550*/  @!P0 IMAD R18, R18, UR7, RZ ;  /* 0x0000000712128c24 */ /* 0x000fca000f8e02ff */
[C-C-:B0-----:R-:W-:Y:S01]  /*1560*/  @!P0 IADD3 R16, P1, P2, R13.reuse, R16, R18.reuse ;  /* 0x000000100d108210 */ /* 0x141fe20007a3e012 */
[----:B------:R-:W-:Y:S01]  /*1570*/  VIADD R13, R13, UR9 ;  /* 0x000000090d0d7c36 */ /* 0x000fe20008000000 */
[----:B------:R-:W-:-:S04]  /*1580*/  @!P0 SHF.R.S32.HI R18, RZ, 0x1f, R18 ;  /* 0x0000001fff128819 */ /* 0x000fc80000011412 */
[----:B------:R-:W-:-:S05]  /*1590*/  @!P0 IADD3.X R17, PT, PT, R14, R17, R18, P1, P2 ;  /* 0x000000110e118210 */ /* 0x000fca0000fe4412 */
[----:B--2---:R1:W-:Y:S01]  /*15a0*/  @!P0 STG.E.U8 desc[UR12][R16.64], R11 ;  /* 0x0000000b10008986 */ /* 0x0043e2000c10110c */
[----:B------:R-:W-:-:S13]  /*15b0*/  ISETP.GE.AND P0, PT, R13, UR6, PT ;  /* 0x000000060d007c0c */ /* 0x000fda000bf06270 */
[----:B-1----:R-:W-:Y:S05]  /*15c0*/  @!P0 BRA `(.L_x_68) ;  /* 0xfffffffc00748947 */ /* 0x002fea000383ffff */
.L_x_67:
[----:B------:R-:W-:Y:S05]  /*15d0*/  BSYNC.RECONVERGENT B0 ;  /* 0x0000000000007941 */ /* 0x000fea0003800200 */
.L_x_66:
[----:B------:R-:W-:-:S06]  /*15e0*/  UIADD3 UR4, UPT, UPT, UR10, UR4, URZ ;  /* 0x000000040a047290 */ /* 0x000fcc000fffe0ff */
[----:B------:R-:W-:-:S13]  /*15f0*/  ISETP.LE.AND P0, PT, R4, UR4, PT ;  /* 0x0000000404007c0c */ /* 0x000fda000bf03270 */
[----:B------:R-:W-:Y:S05]  /*1600*/  @!P0 BRA `(.L_x_69) ;  /* 0xfffffff800f08947 */ /* 0x000fea000383ffff */
.L_x_65:
[----:B------:R-:W0:Y:S01]  /*1610*/  LDC R2, c[0x0][0x370] ;  /* 0x0000dc00ff027b82 */ /* 0x000e220000000800 */
[----:B------:R-:W1:Y:S01]  /*1620*/  LDCU UR4, c[0x0][0x3c8] ;  /* 0x00007900ff0477ac */ /* 0x000e620008000800 */
[----:B0-----:R-:W-:-:S05]  /*1630*/  IMAD.IADD R9, R2, 0x1, R9 ;  /* 0x0000000102097824 */ /* 0x001fca00078e0209 */
[----:B-1----:R-:W-:-:S13]  /*1640*/  ISETP.GE.AND P0, PT, R9, UR4, PT ;  /* 0x0000000409007c0c */ /* 0x002fda000bf06270 */
[----:B------:R-:W-:Y:S05]  /*1650*/  @!P0 BRA `(.L_x_70) ;  /* 0xfffffff800a08947 */ /* 0x000fea000383ffff */
[----:B------:R-:W-:Y:S05]  /*1660*/  EXIT ;  /* 0x000000000000794d */ /* 0x000fea0003800000 */
.L_x_64:
        /* <DEDUP_REMOVED lines=15> */
.L_x_75:
        /* <DEDUP_REMOVED lines=38> */
[----:B------:R-:W-:Y:S02]  /*19c0*/  LEA.HI.X R5, R13, R5, R12, 0x2, P0 ;  /* 0x000000050d057211 */ /* 0x000fe400000f140c */
[----:B------:R0:W5:Y:S04]  /*19d0*/  LDG.E R12, desc[UR12][R2.64] ;  /* 0x0000000c020c7981 */ /* 0x000168000c1e1900 */
[----:B------:R-:W2:Y:S01]  /*19e0*/  LDG.E R5, desc[UR12][R4.64] ;  /* 0x0000000c04057981 */ /* 0x000ea2000c1e1900 */
[----:B------:R-:W-:-:S04]  /*19f0*/  IMAD.MOV R6, RZ, RZ, -R6 ;  /* 0x000000ffff067224 */ /* 0x000fc800078e0a06 */
[C---:B------:R-:W-:Y:S02]  /*1a00*/  IMAD R7, R0.reuse, R6, R7 ;  /* 0x0000000600077224 */ /* 0x040fe400078e0207 */
[----:B------:R-:W-:Y:S02]  /*1a10*/  IMAD.MOV.U32 R17, RZ, RZ, R8 ;  /* 0x000000ffff117224 */ /* 0x000fe400078e0008 */
[----:B--2---:R-:W-:-:S04]  /*1a20*/  IMAD R7, R0, R5, R7 ;  /* 0x0000000500077224 */ /* 0x004fc800078e0207 */
[C---:B------:R-:W-:Y:S02]  /*1a30*/  IMAD R13, R7.reuse, UR7, RZ ;  /* 0x00000007070d7c24 */ /* 0x040fe4000f8e02ff */
[----:B------:R-:W-:-:S03]  /*1a40*/  IMAD R15, R7, UR14, RZ ;  /* 0x0000000e070f7c24 */ /* 0x000fc6000f8e02ff */
[----:B------:R-:W-:Y:S02]  /*1a50*/  SHF.R.S32.HI R16, RZ, 0x1f, R13 ;  /* 0x0000001fff107819 */ /* 0x000fe4000001140d */
[----:B0-----:R-:W-:-:S07]  /*1a60*/  SHF.R.S32.HI R14, RZ, 0x1f, R15 ;  /* 0x0000001fff0e7819 */ /* 0x001fce000001140f */
.L_x_74:
        /* <DEDUP_REMOVED lines=8> */
[----:B------:R-:W0:Y:S03]  /*1af0*/  @!P1 LDC.64 R4, c[0x0][0x390] ;  /* 0x0000e400ff049b82 */ /* 0x000e260000000a00 */
[----:B------:R1:W2:Y:S01]  /*1b00*/  @!P1 LDG.E.U8 R21, desc[UR12][R18.64] ;  /* 0x0000000c12159981 */ /* 0x0002a2000c1e1100 */
[----:B------:R-:W-:-:S13]  /*1b10*/  ISETP.GE.AND P0, PT, R17, UR7, PT ;  /* 0x0000000711007c0c */ /* 0x000fda000bf06270 */
[----:B------:R-:W3:Y:S01]  /*1b20*/  @!P0 LDC.64 R6, c[0x0][0x388] ;  /* 0x0000e200ff068b82 */ /* 0x000ee20000000a00 */
[----:B------:R-:W-:Y:S01]  /*1b30*/  @!P0 VIADD R23, R12, UR4 ;  /* 0x000000040c178c36 */ /* 0x000fe20008000000 */
[----:B------:R-:W-:-:S03]  /*1b40*/  @!P0 SHF.R.S32.HI R22, RZ, 0x1f, R17 ;  /* 0x0000001fff168819 */ /* 0x000fc60000011411 */
[----:B------:R-:W-:Y:S01]  /*1b50*/  @!P0 IMAD R23, R23, UR7, RZ ;  /* 0x0000000717178c24 */ /* 0x000fe2000f8e02ff */
[C---:B0-----:R-:W-:Y:S02]  /*1b60*/  @!P1 IADD3 R4, P2, P3, R17.reuse, R4, R15 ;  /* 0x0000000411049210 */ /* 0x041fe40007b5e00f */
[----:B-1----:R-:W0:Y:S02]  /*1b70*/  @!P0 LDC.64 R18, c[0x0][0x398] ;  /* 0x0000e600ff128b82 */ /* 0x002e240000000a00 */
[----:B------:R-:W-:Y:S02]  /*1b80*/  @!P1 IADD3.X R5, PT, PT, R20, R5, R14, P2, P3 ;  /* 0x0000000514059210 */ /* 0x000fe400017e640e */
[--C-:B---3--:R-:W-:Y:S02]  /*1b90*/  @!P0 IADD3 R6, P4, P5, R17, R6, R23.reuse ;  /* 0x0000000611068210 */ /* 0x108fe40007d9e017 */
[----:B------:R-:W-:-:S04]  /*1ba0*/  @!P0 SHF.R.S32.HI R23, RZ, 0x1f, R23 ;  /* 0x0000001fff178819 */ /* 0x000fc80000011417 */
[----:B------:R-:W-:Y:S01]  /*1bb0*/  @!P0 IADD3.X R7, PT, PT, R22, R7, R23, P4, P5 ;  /* 0x0000000716078210 */ /* 0x000fe200027ea417 */
[----:B--2---:R1:W-:Y:S05]  /*1bc0*/  @!P1 STG.E.U8 desc[UR12][R4.64], R21 ;  /* 0x0000001504009986 */ /* 0x0043ea000c10110c */
[----:B------:R-:W2:Y:S01]  /*1bd0*/  @!P0 LDG.E.U8 R7, desc[UR12][R6.64] ;  /* 0x0000000c06078981 */ /* 0x000ea2000c1e1100 */
[C---:B0-----:R-:W-:Y:S01]  /*1be0*/  @!P0 IADD3 R18, P1, P2, R17.reuse, R18, R13 ;  /* 0x0000001211128210 */ /* 0x041fe20007a3e00d */
[----:B------:R-:W-:-:S03]  /*1bf0*/  VIADD R17, R17, UR9 ;  /* 0x0000000911117c36 */ /* 0x000fc60008000000 */
[----:B------:R-:W-:-:S05]  /*1c00*/  @!P0 IADD3.X R19, PT, PT, R22, R19, R16, P1, P2 ;  /* 0x0000001316138210 */ /* 0x000fca0000fe4410 */
[----:B--2---:R1:W-:Y:S01]  /*1c10*/  @!P0 STG.E.U8 desc[UR12][R18.64], R7 ;  /* 0x0000000712008986 */ /* 0x0043e2000c10110c */
[----:B------:R-:W-:-:S13]  /*1c20*/  ISETP.GE.AND P0, PT, R17, UR6, PT ;  /* 0x0000000611007c0c */ /* 0x000fda000bf06270 */
[----:B-1----:R-:W-:Y:S05]  /*1c30*/  @!P0 BRA `(.L_x_74) ;  /* 0xfffffffc008c8947 */ /* 0x002fea000383ffff */
.L_x_73:
[----:B------:R-:W-:Y:S05]  /*1c40*/  BSYNC.RECONVERGENT B0 ;  /* 0x0000000000007941 */ /* 0x000fea0003800200 */
.L_x_72:
[----:B------:R-:W0:Y:S02]  /*1c50*/  LDCU UR5, c[0x0][0x374] ;  /* 0x00006e80ff0577ac */ /* 0x000e240008000800 */
[----:B0-----:R-:W-:-:S06]  /*1c60*/  UIADD3 UR4, UPT, UPT, UR5, UR4, URZ ;  /* 0x0000000405047290 */ /* 0x001fcc000fffe0ff */
[----:B------:R-:W-:-:S13]  /*1c70*/  ISETP.LE.AND P0, PT, R10, UR4, PT ;  /* 0x000000040a007c0c */ /* 0x000fda000bf03270 */
[----:B------:R-:W-:Y:S05]  /*1c80*/  @!P0 BRA `(.L_x_75) ;  /* 0xfffffff800b48947 */ /* 0x000fea000383ffff */
.L_x_71:
[----:B------:R-:W0:Y:S01]  /*1c90*/  LDC R2, c[0x0][0x370] ;  /* 0x0000dc00ff027b82 */ /* 0x000e220000000800 */
[----:B------:R-:W1:Y:S01]  /*1ca0*/  LDCU UR4, c[0x0][0x3c8] ;  /* 0x00007900ff0477ac */ /* 0x000e620008000800 */
[----:B0-----:R-:W-:-:S05]  /*1cb0*/  IMAD.IADD R9, R2, 0x1, R9 ;  /* 0x0000000102097824 */ /* 0x001fca00078e0209 */
[----:B-1----:R-:W-:-:S13]  /*1cc0*/  ISETP.GE.AND P0, PT, R9, UR4, PT ;  /* 0x0000000409007c0c */ /* 0x002fda000bf06270 */
[----:B------:R-:W-:Y:S05]  /*1cd0*/  @!P0 BRA `(.L_x_64) ;  /* 0xfffffff800648947 */ /* 0x000fea000383ffff */
[----:B------:R-:W-:Y:S05]  /*1ce0*/  EXIT ;  /* 0x000000000000794d */ /* 0x000fea0003800000 */
.L_x_50:
        /* <DEDUP_REMOVED lines=11> */
[----:B0-----:R-:W-:Y:S02]  /*1da0*/  UISETP.LT.AND UP0, UPT, UR6, UR7, UPT ;  /* 0x000000070600728c */ /* 0x001fe4000bf01270 */
[----:B---3--:R-:W-:Y:S02]  /*1db0*/  UPRMT UR4, UR4, 0x8880, URZ ;  /* 0x0000888004047896 */ /* 0x008fe400080000ff */
[----:B----4-:R-:W-:-:S02]  /*1dc0*/  UIMAD UR11, UR6, UR5, URZ ;  /* 0x00000005060b72a4 */ /* 0x010fc4000f8e02ff */
[----:B------:R-:W-:Y:S02]  /*1dd0*/  USEL UR6, UR6, UR7, !UP0 ;  /* 0x0000000706067287 */ /* 0x000fe4000c000000 */
[----:B------:R-:W-:Y:S02]  /*1de0*/  UISETP.NE.AND UP0, UPT, UR4, URZ, UPT ;  /* 0x000000ff0400728c */ /* 0x000fe4000bf05270 */
[----:B------:R-:W-:Y:S02]  /*1df0*/  UIMAD UR7, UR5, UR7, URZ ;  /* 0x00000007050772a4 */ /* 0x000fe4000f8e02ff */
[----:B------:R-:W-:-:S05]  /*1e00*/  UIMAD UR6, UR6, UR5, URZ ;  /* 0x00000005060672a4 */ /* 0x000fca000f8e02ff */
[----:B-12---:R-:W-:Y:S07]  /*1e10*/  BRA.U !UP0, `(.L_x_76) ;  /* 0x0000000508687547 */ /* 0x006fee000b800000 */
.L_x_82:
        /* <DEDUP_REMOVED lines=15> */
.L_x_81:
[----:B------:R-:W-:Y:S01]  /*1f10*/  ISETP.GE.AND P0, PT, R2, UR6, PT ;  /* 0x0000000602007c0c */ /* 0x000fe2000bf06270 */
[----:B------:R-:W-:-:S12]  /*1f20*/  BSSY.RECONVERGENT B0, `(.L_x_78) ;  /* 0x000003f000007945 */ /* 0x000fd80003800200 */
[----:B------:R-:W-:Y:S05]  /*1f30*/  @P0 BRA `(.L_x_79) ;  /* 0x0000000000f40947 */ /* 0x000fea0003800000 */
[-C--:B------:R-:W-:Y:S01]  /*1f40*/  IABS R7, R0.reuse ;  /* 0x0000000000077213 */ /* 0x080fe20000000000 */
[----:B------:R-:W-:Y:S01]  /*1f50*/  VIADD R6, R9, UR4 ;  /* 0x0000000409067c36 */ /* 0x000fe20008000000 */
[----:B------:R-:W-:Y:S01]  /*1f60*/  IABS R13, R0 ;  /* 0x00000000000d7213 */ /* 0x000fe20000000000 */
[----:B------:R-:W-:Y:S01]  /*1f70*/  IMAD.MOV.U32 R15, RZ, RZ, R2 ;  /* 0x000000ffff0f7224 */ /* 0x000fe200078e0002 */
[----:B------:R-:W0:Y:S01]  /*1f80*/  I2F.RP R10, R7 ;  /* 0x00000007000a7306 */ /* 0x000e220000209400 */
[----:B------:R-:W-:Y:S02]  /*1f90*/  ISETP.NE.AND P2, PT, R0, RZ, PT ;  /* 0x000000ff0000720c */ /* 0x000fe40003f45270 */
[----:B------:R-:W-:Y:S01]  /*1fa0*/  IMAD.MOV R13, RZ, RZ, -R13 ;  /* 0x000000ffff0d7224 */ /* 0x000fe200078e0a0d */
[----:B------:R-:W-:-:S04]  /*1fb0*/  ISETP.GE.AND P1, PT, R6, RZ, PT ;  /* 0x000000ff0600720c */ /* 0x000fc80003f26270 */
[----:B0-----:R-:W0:Y:S02]  /*1fc0*/  MUFU.RCP R10, R10 ;  /* 0x0000000a000a7308 */ /* 0x001e240000001000 */
[----:B0-----:R-:W-:-:S06]  /*1fd0*/  VIADD R4, R10, 0xffffffe ;  /* 0x0ffffffe0a047836 */ /* 0x001fcc0000000000 */
[----:B------:R0:W1:Y:S02]  /*1fe0*/  F2I.FTZ.U32.TRUNC.NTZ R5, R4 ;  /* 0x0000000400057305 */ /* 0x000064000021f000 */
[----:B0-----:R-:W-:Y:S02]  /*1ff0*/  IMAD.MOV.U32 R4, RZ, RZ, RZ ;  /* 0x000000ffff047224 */ /* 0x001fe400078e00ff */
[----:B-1----:R-:W-:-:S04]  /*2000*/  IMAD.MOV R12, RZ, RZ, -R5 ;  /* 0x000000ffff0c7224 */ /* 0x002fc800078e0a05 */
[----:B------:R-:W-:Y:S01]  /*2010*/  IMAD R11, R12, R7, RZ ;  /* 0x000000070c0b7224 */ /* 0x000fe200078e02ff */
[----:B------:R-:W-:-:S03]  /*2020*/  IABS R12, R6 ;  /* 0x00000006000c7213 */ /* 0x000fc60000000000 */
[----:B------:R-:W-:-:S04]  /*2030*/  IMAD.HI.U32 R10, R5, R11, R4 ;  /* 0x0000000b050a7227 */ /* 0x000fc800078e0004 */
[----:B------:R-:W-:Y:S02]  /*2040*/  IMAD.MOV.U32 R5, RZ, RZ, R12 ;  /* 0x000000ffff057224 */ /* 0x000fe400078e000c */
[----:B------:R-:W-:Y:S02]  /*2050*/  IMAD.MOV.U32 R11, RZ, RZ, R13 ;  /* 0x000000ffff0b7224 */ /* 0x000fe400078e000d */
[----:B------:R-:W-:-:S04]  /*2060*/  IMAD.HI.U32 R4, R10, R5, RZ ;  /* 0x000000050a047227 */ /* 0x000fc800078e00ff */
[----:B------:R-:W-:Y:S02]  /*2070*/  IMAD R10, R4, R11, R5 ;  /* 0x0000000b040a7224 */ /* 0x000fe400078e0205 */
[----:B------:R-:W0:Y:S03]  /*2080*/  LDC R4, c[0x0][0x3c8] ;  /* 0x0000f200ff047b82 */ /* 0x000e260000000800 */
[----:B------:R-:W-:-:S13]  /*2090*/  ISETP.GT.U32.AND P0, PT, R7, R10, PT ;  /* 0x0000000a0700720c */ /* 0x000fda0003f04070 */
[----:B------:R-:W-:-:S05]  /*20a0*/  @!P0 IMAD.IADD R10, R10, 0x1, -R7 ;  /* 0x000000010a0a8824 */ /* 0x000fca00078e0a07 */
[----:B------:R-:W-:Y:S01]  /*20b0*/  ISETP.GT.U32.AND P0, PT, R7, R10, PT ;  /* 0x0000000a0700720c */ /* 0x000fe20003f04070 */
[----:B0-----:R-:W-:-:S04]  /*20c0*/  IMAD R13, R4, UR4, R3 ;  /* 0x00000004040d7c24 */ /* 0x001fc8000f8e0203 */
[C---:B------:R-:W-:Y:S02]  /*20d0*/  IMAD R11, R13.reuse, UR7, RZ ;  /* 0x000000070d0b7c24 */ /* 0x040fe4000f8e02ff */
[----:B------:R-:W-:-:S03]  /*20e0*/  IMAD R13, R13, UR11, RZ ;  /* 0x0000000b0d0d7c24 */ /* 0x000fc6000f8e02ff */
[----:B------:R-:W-:-:S03]  /*20f0*/  SHF.R.S32.HI R14, RZ, 0x1f, R11 ;  /* 0x0000001fff0e7819 */ /* 0x000fc6000001140b */
[----:B------:R-:W-:Y:S01]  /*2100*/  @!P0 IMAD.IADD R10, R10, 0x1, -R7 ;  /* 0x000000010a0a8824 */ /* 0x000fe200078e0a07 */
[----:B------:R-:W-:-:S03]  /*2110*/  SHF.R.S32.HI R12, RZ, 0x1f, R13 ;  /* 0x0000001fff0c7819 */ /* 0x000fc6000001140d */
[----:B------:R-:W-:Y:S01]  /*2120*/  @!P1 IMAD.MOV R10, RZ, RZ, -R10 ;  /* 0x000000ffff0a9224 */ /* 0x000fe200078e0a0a */
[----:B------:R-:W-:-:S07]  /*2130*/  @!P2 LOP3.LUT R10, RZ, R0, RZ, 0x33, !PT ;  /* 0x00000000ff0aa212 */ /* 0x000fce00078e33ff */
.L_x_80:
[----:B------:R-:W-:-:S13]  /*2140*/  ISETP.GE.AND P1, PT, R15, UR11, PT ;  /* 0x0000000b0f007c0c */ /* 0x000fda000bf26270 */
[----:B------:R-:W0:Y:S01]  /*2150*/  @!P1 LDC.64 R16, c[0x0][0x380] ;  /* 0x0000e000ff109b82 */ /* 0x000e220000000a00 */
[----:B------:R-:W-:-:S07]  /*2160*/  @!P1 SHF.R.S32.HI R20, RZ, 0x1f, R15 ;  /* 0x0000001fff149819 */ /* 0x000fce000001140f */
[----:B------:R-:W1:Y:S01]  /*2170*/  @!P1 LDC.64 R6, c[0x0][0x390] ;  /* 0x0000e400ff069b82 */ /* 0x000e620000000a00 */
[----:B0-----:R-:W-:-:S04]  /*2180*/  @!P1 IADD3 R16, P0, P2, R15, R16, R13 ;  /* 0x000000100f109210 */ /* 0x001fc80007a1e00d */
[----:B------:R-:W-:-:S05]  /*2190*/  @!P1 IADD3.X R17, PT, PT, R20, R17, R12, P0, P2 ;  /* 0x0000001114119210 */ /* 0x000fca00007e440c */
[----:B------:R0:W2:Y:S01]  /*21a0*/  @!P1 LDG.E.U8 R21, desc[UR12][R16.64] ;  /* 0x0000000c10159981 */ /* 0x0000a2000c1e1100 */
[----:B------:R-:W-:Y:S01]  /*21b0*/  ISETP.GE.AND P0, PT, R15, UR7, PT ;  /* 0x000000070f007c0c */ /* 0x000fe2000bf06270 */
[----:B------:R-:W-:-:S04]  /*21c0*/  @!P1 IMAD R18, R0, R3, R10 ;  /* 0x0000000300129224 */ /* 0x000fc800078e020a */
[----:B------:R-:W-:-:S05]  /*21d0*/  @!P1 IMAD R19, R18, UR11, RZ ;  /* 0x0000000b12139c24 */ /* 0x000fca000f8e02ff */
[--C-:B-1----:R-:W-:Y:S02]  /*21e0*/  @!P1 IADD3 R6, P2, P3, R15, R6, R19.reuse ;  /* 0x000000060f069210 */ /* 0x102fe40007b5e013 */
[----:B------:R-:W-:Y:S01]  /*21f0*/  @!P1 SHF.R.S32.HI R19, RZ, 0x1f, R19 ;  /* 0x0000001fff139819 */ /* 0x000fe20000011413 */
[----:B------:R-:W1:Y:S01]  /*2200*/  @!P0 LDC.64 R4, c[0x0][0x388] ;  /* 0x0000e200ff048b82 */ /* 0x000e620000000a00 */
[----:B------:R-:W-:Y:S02]  /*2210*/  @!P0 SHF.R.S32.HI R18, RZ, 0x1f, R15 ;  /* 0x0000001fff128819 */ /* 0x000fe4000001140f */
[----:B------:R-:W-:-:S05]  /*2220*/  @!P1 IADD3.X R7, PT, PT, R20, R7, R19, P2, P3 ;  /* 0x0000000714079210 */ /* 0x000fca00017e6413 */
[----:B0-----:R-:W0:Y:S01]  /*2230*/  @!P0 LDC.64 R16, c[0x0][0x398] ;  /* 0x0000e600ff108b82 */ /* 0x001e220000000a00 */
[----:B-1----:R-:W-:-:S04]  /*2240*/  @!P0 IADD3 R4, P4, P5, R15, R4, R11 ;  /* 0x000000040f048210 */ /* 0x002fc80007d9e00b */
        /* <DEDUP_REMOVED lines=12> */
.L_x_79:
[----:B------:R-:W-:Y:S05]  /*2310*/  BSYNC.RECONVERGENT B0 ;  /* 0x0000000000007941 */ /* 0x000fea0003800200 */
.L_x_78:
[----:B------:R-:W0:Y:S02]  /*2320*/  LDCU UR5, c[0x0][0x374] ;  /* 0x00006e80ff0577ac */ /* 0x000e240008000800 */
[----:B0-----:R-:W-:-:S06]  /*2330*/  UIADD3 UR4, UPT, UPT, UR5, UR4, URZ ;  /* 0x0000000405047290 */ /* 0x001fcc000fffe0ff */
[----:B------:R-:W-:-:S13]  /*2340*/  ISETP.LE.AND P0, PT, R8, UR4, PT ;  /* 0x0000000408007c0c */ /* 0x000fda000bf03270 */
[----:B------:R-:W-:Y:S05]  /*2350*/  @!P0 BRA `(.L_x_81) ;  /* 0xfffffff800ec8947 */ /* 0x000fea000383ffff */
.L_x_77:
[----:B------:R-:W0:Y:S01]  /*2360*/  LDC R4, c[0x0][0x370] ;  /* 0x0000dc00ff047b82 */ /* 0x000e220000000800 */
[----:B------:R-:W1:Y:S01]  /*2370*/  LDCU UR4, c[0x0][0x3c8] ;  /* 0x00007900ff0477ac */ /* 0x000e620008000800 */
[----:B0-----:R-:W-:-:S05]  /*2380*/  IMAD.IADD R3, R4, 0x1, R3 ;  /* 0x0000000104037824 */ /* 0x001fca00078e0203 */
[----:B-1----:R-:W-:-:S13]  /*2390*/  ISETP.GE.AND P0, PT, R3, UR4, PT ;  /* 0x0000000403007c0c */ /* 0x002fda000bf06270 */
[----:B------:R-:W-:Y:S05]  /*23a0*/  @!P0 BRA `(.L_x_82) ;  /* 0xfffffff8009c8947 */ /* 0x000fea000383ffff */
[----:B------:R-:W-:Y:S05]  /*23b0*/  EXIT ;  /* 0x000000000000794d */ /* 0x000fea0003800000 */
.L_x_76:
        /* <DEDUP_REMOVED lines=15> */
.L_x_87:
        /* <DEDUP_REMOVED lines=48> */
.L_x_86:
[----:B------:R-:W-:-:S13]  /*27b0*/  ISETP.GE.AND P1, PT, R15, UR11, PT ;  /* 0x0000000b0f007c0c */ /* 0x000fda000bf26270 */
[----:B------:R-:W0:Y:S01]  /*27c0*/  @!P1 LDC R6, c[0x0][0x3c8] ;  /* 0x0000f200ff069b82 */ /* 0x000e220000000800 */
[----:B------:R-:W-:-:S07]  /*27d0*/  @!P1 SHF.R.S32.HI R14, RZ, 0x1f, R15 ;  /* 0x0000001fff0e9819 */ /* 0x000fce000001140f */
[----:B------:R-:W1:Y:S01]  /*27e0*/  @!P1 LDC.64 R4, c[0x0][0x380] ;  /* 0x0000e000ff049b82 */ /* 0x000e620000000a00 */
[----:B0-----:R-:W-:-:S04]  /*27f0*/  @!P1 IMAD R6, R6, UR4, R3 ;  /* 0x0000000406069c24 */ /* 0x001fc8000f8e0203 */
        /* <DEDUP_REMOVED lines=13> */
[----:B---3--:R-:W-:-:S04]  /*28d0*/  @!P0 IMAD R18, R18, UR4, R3 ;  /* 0x0000000412128c24 */ /* 0x008fc8000f8e0203 */
        /* <DEDUP_REMOVED lines=12> */
.L_x_85:
[----:B------:R-:W-:Y:S05]  /*29a0*/  BSYNC.RECONVERGENT B0 ;  /* 0x0000000000007941 */ /* 0x000fea0003800200 */
.L_x_84:
[----:B------:R-:W0:Y:S02]  /*29b0*/  LDCU UR5, c[0x0][0x374] ;  /* 0x00006e80ff0577ac */ /* 0x000e240008000800 */
[----:B0-----:R-:W-:-:S06]  /*29c0*/  UIADD3 UR4, UPT, UPT, UR5, UR4, URZ ;  /* 0x0000000405047290 */ /* 0x001fcc000fffe0ff */
[----:B------:R-:W-:-:S13]  /*29d0*/  ISETP.LE.AND P0, PT, R8, UR4, PT ;  /* 0x0000000408007c0c */ /* 0x000fda000bf03270 */
[----:B------:R-:W-:Y:S05]  /*29e0*/  @!P0 BRA `(.L_x_87) ;  /* 0xfffffff800b08947 */ /* 0x000fea000383ffff */
.L_x_83:
[----:B------:R-:W0:Y:S01]  /*29f0*/  LDC R4, c[0x0][0x370] ;  /* 0x0000dc00ff047b82 */ /* 0x000e220000000800 */
[----:B------:R-:W1:Y:S01]  /*2a00*/  LDCU UR4, c[0x0][0x3c8] ;  /* 0x00007900ff0477ac */ /* 0x000e620008000800 */
[----:B0-----:R-:W-:-:S05]  /*2a10*/  IMAD.IADD R3, R4, 0x1, R3 ;  /* 0x0000000104037824 */ /* 0x001fca00078e0203 */
[----:B-1----:R-:W-:-:S13]  /*2a20*/  ISETP.GE.AND P0, PT, R3, UR4, PT ;  /* 0x0000000403007c0c */ /* 0x002fda000bf06270 */
[----:B------:R-:W-:Y:S05]  /*2a30*/  @!P0 BRA `(.L_x_76) ;  /* 0xfffffff800608947 */ /* 0x000fea000383ffff */
[----:B------:R-:W-:Y:S05]  /*2a40*/  EXIT ;  /* 0x000000000000794d */ /* 0x000fea0003800000 */
.L_x_88:
        /* <DEDUP_REMOVED lines=11> */
.L_x_355:


//--------------------- .text._ZN18transformer_engine8kv_cache23reindex_kv_cache_kernelI13__nv_fp8_e5m2EEvPT_S4_PiS5_S5_iiiii --------------------------
	.section	.text._ZN18transformer_engine8kv_cache23reindex_kv_cache_kernelI13__nv_fp8_e5m2EEvPT_S4_PiS5_S5_iiiii,"ax",@progbits
	.align	128
        .global         _ZN18transformer_engine8kv_cache23reindex_kv_cache_kernelI13__nv_fp8_e5m2EEvPT_S4_PiS5_S5_iiiii
        .type           _ZN18transformer_engine8kv_cache23reindex_kv_cache_kernelI13__nv_fp8_e5m2EEvPT_S4_PiS5_S5_iiiii,@function
        .size           _ZN18transformer_engine8kv_cache23reindex_kv_cache_kernelI13__nv_fp8_e5m2EEvPT_S4_PiS5_S5_iiiii,(.L_x_356 - _ZN18transformer_engine8kv_cache23reindex_kv_cache_kernelI13__nv_fp8_e5m2EEvPT_S4_PiS5_S5_iiiii)
        .other          _ZN18transformer_engine8kv_cache23reindex_kv_cache_kernelI13__nv_fp8_e5m2EEvPT_S4_PiS5_S5_iiiii,@"STO_CUDA_ENTRY STV_DEFAULT"
_ZN18transformer_engine8kv_cache23reindex_kv_cache_kernelI13__nv_fp8_e5m2EEvPT_S4_PiS5_S5_iiiii:
.text._ZN18transformer_engine8kv_cache23reindex_kv_cache_kernelI13__nv_fp8_e5m2EEvPT_S4_PiS5_S5_iiiii:
[----:B------:R-:W-:Y:S01]  /*0000*/  LDC R1, c[0x0][0x37c] ;  /* 0x0000df00ff017b82 */ /* 0x000fe20000000800 */
[----:B------:R-:W0:Y:S01]  /*0010*/  LDCU UR5, c[0x0][0x3b4] ;  /* 0x00007680ff0577ac */ /* 0x000e220008000800 */
[----:B------:R-:W1:Y:S01]  /*0020*/  LDCU UR4, c[0x0][0x3b4] ;  /* 0x00007680ff0477ac */ /* 0x000e620008000800 */
[----:B------:R-:W2:Y:S01]  /*0030*/  LDCU.64 UR10, c[0x0][0x358] ;  /* 0x00006b00ff0a77ac */ /* 0x000ea20008000a00 */
[----:B0-----:R-:W-:Y:S01]  /*0040*/  UISETP.GE.AND UP0, UPT, UR5, 0x2, UPT ;  /* 0x000000020500788c */ /* 0x001fe2000bf06270 */
[----:B-1----:R-:W-:-:S08]  /*0050*/  IMAD.U32 R2, RZ, RZ, UR4 ;  /* 0x00000004ff027e24 */ /* 0x002fd0000f8e00ff */
[----:B--2---:R-:W-:Y:S05]  /*0060*/  BRA.U !UP0, `(.L_x_89) ;  /* 0x0000000908147547 */ /* 0x004fea000b800000 */
[----:B------:R-:W-:Y:S01]  /*0070*/  UIADD3 UR4, UPT, UPT, UR5, -0x1, URZ ;  /* 0xffffffff05047890 */ /* 0x000fe2000fffe0ff */
[----:B------:R-:W-:Y:S01]  /*0080*/  IMAD.MOV.U32 R3, RZ, RZ, RZ ;  /* 0x000000ffff037224 */ /* 0x000fe200078e00ff */
[----:B------:R-:W-:Y:S02]  /*0090*/  UIADD3 UR5, UPT, UPT, UR5, -0x2, URZ ;  /* 0xfffffffe05057890 */ /* 0x000fe4000fffe0ff */
[----:B------:R-:W-:Y:S02]  /*00a0*/  ULOP3.LUT UR6, UR4, 0xf, URZ, 0xc0, !UPT ;  /* 0x0000000f04067892 */ /* 0x000fe4000f8ec0ff */
[----:B------:R-:W-:Y:S02]  /*00b0*/  UISETP.GE.U32.AND UP0, UPT, UR5, 0xf, UPT ;  /* 0x0000000f0500788c */ /* 0x000fe4000bf06070 */
[----:B------:R-:W-:-:S07]  /*00c0*/  UISETP.NE.AND UP1, UPT, UR6, URZ, UPT ;  /* 0x000000ff0600728c */ /* 0x000fce000bf25270 */
[----:B------:R-:W-:Y:S05]  /*00d0*/  BRA.U !UP0, `(.L_x_90) ;  /* 0x0000000108e87547 */ /* 0x000fea000b800000 */
[----:B------:R-:W0:Y:S02]  /*00e0*/  LDC.64 R4, c[0x0][0x390] ;  /* 0x0000e400ff047b82 */ /* 0x000e240000000a00 */
[----:B0-----:R0:W5:Y:S01]  /*00f0*/  LDG.E R0, desc[UR10][R4.64] ;  /* 0x0000000a04007981 */ /* 0x001162000c1e1900 */
[----:B------:R-:W-:Y:S01]  /*0100*/  ULOP3.LUT UR5, UR4, 0xfffffff0, URZ, 0xc0, !UPT ;  /* 0xfffffff004057892 */ /* 0x000fe2000f8ec0ff */
[----:B------:R-:W-:-:S05]  /*0110*/  IMAD.MOV.U32 R6, RZ, RZ, RZ ;  /* 0x000000ffff067224 */ /* 0x000fca00078e00ff */
[----:B------:R-:W-:-:S07]  /*0120*/  IMAD.U32 R3, RZ, RZ, UR5 ;  /* 0x00000005ff037e24 */ /* 0x000fce000f8e00ff */
.L_x_91:
[----:B0-----:R-:W0:Y:S02]  /*0130*/  LDC.64 R4, c[0x0][0x390] ;  /* 0x0000e400ff047b82 */ /* 0x001e240000000a00 */
[----:B0-----:R-:W-:-:S05]  /*0140*/  IMAD.WIDE.U32 R4, R6, 0x4, R4 ;  /* 0x0000000406047825 */ /* 0x001fca00078e0004 */
[----:B------:R-:W2:Y:S04]  /*0150*/  LDG.E R7, desc[UR10][R4.64+0x4] ;  /* 0x0000040a04077981 */ /* 0x000ea8000c1e1900 */
[----:B------:R-:W3:Y:S04]  /*0160*/  LDG.E R8, desc[UR10][R4.64+0x8] ;  /* 0x0000080a04087981 */ /* 0x000ee8000c1e1900 */
[----:B------:R-:W4:Y:S04]  /*0170*/  LDG.E R9, desc[UR10][R4.64+0xc] ;  /* 0x00000c0a04097981 */ /* 0x000f28000c1e1900 */
        /* <DEDUP_REMOVED lines=11> */
[----:B------:R-:W4:Y:S01]  /*0230*/  LDG.E R21, desc[UR10][R4.64+0x3c] ;  /* 0x00003c0a04157981 */ /* 0x000f22000c1e1900 */
[----:B--2--5:R-:W-:-:S03]  /*0240*/  ISETP.GE.AND P0, PT, R7, R0, PT ;  /* 0x000000000700720c */ /* 0x024fc60003f06270 */
[----:B------:R-:W2:Y:S01]  /*0250*/  LDG.E R0, desc[UR10][R4.64+0x40] ;  /* 0x0000400a04007981 */ /* 0x000ea2000c1e1900 */
[----:B---3--:R-:W-:Y:S02]  /*0260*/  ISETP.GE.AND P1, PT, R8, R7, PT ;  /* 0x000000070800720c */ /* 0x008fe40003f26270 */
[----:B----4-:R-:W-:Y:S02]  /*0270*/  ISETP.GE.AND P2, PT, R9, R8, PT ;  /* 0x000000080900720c */ /* 0x010fe40003f46270 */
[----:B------:R-:W-:-:S05]  /*0280*/  ISETP.GE.AND P3, PT, R10, R9, PT ;  /* 0x000000090a00720c */ /* 0x000fca0003f66270 */
[----:B------:R-:W-:Y:S01]  /*0290*/  @!P0 VIADD R2, R6, 0x1 ;  /* 0x0000000106028836 */ /* 0x000fe20000000000 */
[----:B------:R-:W-:-:S03]  /*02a0*/  ISETP.GE.AND P0, PT, R11, R10, PT ;  /* 0x0000000a0b00720c */ /* 0x000fc60003f06270 */
[----:B------:R-:W-:Y:S01]  /*02b0*/  @!P1 VIADD R2, R6, 0x2 ;  /* 0x0000000206029836 */ /* 0x000fe20000000000 */
[----:B------:R-:W-:Y:S01]  /*02c0*/  ISETP.GE.AND P1, PT, R12, R11, PT ;  /* 0x0000000b0c00720c */ /* 0x000fe20003f26270 */
[C---:B------:R-:W-:Y:S01]  /*02d0*/  @!P2 VIADD R2, R6.reuse, 0x3 ;  /* 0x000000030602a836 */ /* 0x040fe20000000000 */
[----:B------:R-:W-:Y:S01]  /*02e0*/  ISETP.GE.AND P2, PT, R13, R12, PT ;  /* 0x0000000c0d00720c */ /* 0x000fe20003f46270 */
[----:B------:R-:W-:Y:S01]  /*02f0*/  @!P3 VIADD R2, R6, 0x4 ;  /* 0x000000040602b836 */ /* 0x000fe20000000000 */
        /* <DEDUP_REMOVED lines=15> */
[----:B------:R-:W-:-:S06]  /*03f0*/  @!P3 VIADD R2, R6, 0xc ;  /* 0x0000000c0602b836 */ /* 0x000fcc0000000000 */
[----:B------:R-:W-:-:S04]  /*0400*/  @!P0 VIADD R2, R6, 0xd ;  /* 0x0000000d06028836 */ /* 0x000fc80000000000 */
[C---:B------:R-:W-:Y:S02]  /*0410*/  @!P1 VIADD R2, R6.reuse, 0xe ;  /* 0x0000000e06029836 */ /* 0x040fe40000000000 */
[C---:B------:R-:W-:Y:S02]  /*0420*/  @!P2 VIADD R2, R6.reuse, 0xf ;  /* 0x0000000f0602a836 */ /* 0x040fe40000000000 */
[----:B------:R-:W-:-:S05]  /*0430*/  VIADD R6, R6, 0x10 ;  /* 0x0000001006067836 */ /* 0x000fca0000000000 */
[----:B------:R-:W-:Y:S02]  /*0440*/  ISETP.NE.AND P1, PT, R6, R3, PT ;  /* 0x000000030600720c */ /* 0x000fe40003f25270 */
[----:B--2---:R-:W-:-:S04]  /*0450*/  ISETP.GE.AND P0, PT, R0, R21, PT ;  /* 0x000000150000720c */ /* 0x004fc80003f06270 */
[----:B------:R-:W-:-:S07]  /*0460*/  SEL R2, R6, R2, !P0 ;  /* 0x0000000206027207 */ /* 0x000fce0004000000 */
[----:B------:R-:W-:Y:S05]  /*0470*/  @P1 BRA `(.L_x_91) ;  /* 0xfffffffc002c1947 */ /* 0x000fea000383ffff */
.L_x_90:
[----:B------:R-:W-:Y:S05]  /*0480*/  BRA.U !UP1, `(.L_x_89) ;  /* 0x00000005090c7547 */ /* 0x000fea000b800000 */
[----:B------:R-:W-:Y:S02]  /*0490*/  UISETP.GE.U32.AND UP0, UPT, UR6, 0x8, UPT ;  /* 0x000000080600788c */ /* 0x000fe4000bf06070 */
[----:B------:R-:W-:-:S04]  /*04a0*/  ULOP3.LUT UR7, UR4, 0x7, URZ, 0xc0, !UPT ;  /* 0x0000000704077892 */ /* 0x000fc8000f8ec0ff */
[----:B------:R-:W-:-:S03]  /*04b0*/  UISETP.NE.AND UP1, UPT, UR7, URZ, UPT ;  /* 0x000000ff0700728c */ /* 0x000fc6000bf25270 */
[----:B------:R-:W-:Y:S08]  /*04c0*/  BRA.U !UP0, `(.L_x_92) ;  /* 0x0000000108707547 */ /* 0x000ff0000b800000 */
[----:B------:R-:W0:Y:S02]  /*04d0*/  LDC.64 R4, c[0x0][0x390] ;  /* 0x0000e400ff047b82 */ /* 0x000e240000000a00 */
[----:B0-----:R-:W-:-:S05]  /*04e0*/  IMAD.WIDE.U32 R4, R3, 0x4, R4 ;  /* 0x0000000403047825 */ /* 0x001fca00078e0004 */
[----:B------:R-:W2:Y:S04]  /*04f0*/  LDG.E R0, desc[UR10][R4.64+0x4] ;  /* 0x0000040a04007981 */ /* 0x000ea8000c1e1900 */
[----:B------:R-:W2:Y:S04]  /*0500*/  LDG.E R7, desc[UR10][R4.64] ;  /* 0x0000000a04077981 */ /* 0x000ea8000c1e1900 */
[----:B------:R-:W3:Y:S04]  /*0510*/  LDG.E R9, desc[UR10][R4.64+0x8] ;  /* 0x0000080a04097981 */ /* 0x000ee8000c1e1900 */
[----:B------:R-:W4:Y:S04]  /*0520*/  LDG.E R6, desc[UR10][R4.64+0xc] ;  /* 0x00000c0a04067981 */ /* 0x000f28000c1e1900 */
[----:B------:R-:W5:Y:S04]  /*0530*/  LDG.E R11, desc[UR10][R4.64+0x10] ;  /* 0x0000100a040b7981 */ /* 0x000f68000c1e1900 */
[----:B------:R-:W5:Y:S04]  /*0540*/  LDG.E R8, desc[UR10][R4.64+0x14] ;  /* 0x0000140a04087981 */ /* 0x000f68000c1e1900 */
[----:B------:R-:W5:Y:S04]  /*0550*/  LDG.E R13, desc[UR10][R4.64+0x18] ;  /* 0x0000180a040d7981 */ /* 0x000f68000c1e1900 */
[----:B------:R-:W5:Y:S04]  /*0560*/  LDG.E R10, desc[UR10][R4.64+0x1c] ;  /* 0x00001c0a040a7981 */ /* 0x000f68000c1e1900 */
[----:B------:R-:W5:Y:S01]  /*0570*/  LDG.E R15, desc[UR10][R4.64+0x20] ;  /* 0x0000200a040f7981 */ /* 0x000f62000c1e1900 */
[----:B--2---:R-:W-:-:S02]  /*0580*/  ISETP.GE.AND P0, PT, R0, R7, PT ;  /* 0x000000070000720c */ /* 0x004fc40003f06270 */
[----:B---3--:R-:W-:Y:S02]  /*0590*/  ISETP.GE.AND P1, PT, R9, R0, PT ;  /* 0x000000000900720c */ /* 0x008fe40003f26270 */
[----:B----4-:R-:W-:Y:S02]  /*05a0*/  ISETP.GE.AND P2, PT, R6, R9, PT ;  /* 0x000000090600720c */ /* 0x010fe40003f46270 */
[----:B-----5:R-:W-:-:S07]  /*05b0*/  ISETP.GE.AND P3, PT, R11, R6, PT ;  /* 0x000000060b00720c */ /* 0x020fce0003f66270 */
[C---:B------:R-:W-:Y:S01]  /*05c0*/  @!P0 VIADD R2, R3.reuse, 0x1 ;  /* 0x0000000103028836 */ /* 0x040fe20000000000 */
[----:B------:R-:W-:Y:S01]  /*05d0*/  ISETP.GE.AND P0, PT, R8, R11, PT ;  /* 0x0000000b0800720c */ /* 0x000fe20003f06270 */
[----:B------:R-:W-:Y:S01]  /*05e0*/  @!P1 VIADD R2, R3, 0x2 ;  /* 0x0000000203029836 */ /* 0x000fe20000000000 */
[----:B------:R-:W-:Y:S01]  /*05f0*/  ISETP.GE.AND P1, PT, R13, R8, PT ;  /* 0x000000080d00720c */ /* 0x000fe20003f26270 */
[C---:B------:R-:W-:Y:S01]  /*0600*/  @!P2 VIADD R2, R3.reuse, 0x3 ;  /* 0x000000030302a836 */ /* 0x040fe20000000000 */
[----:B------:R-:W-:Y:S01]  /*0610*/  ISETP.GE.AND P2, PT, R10, R13, PT ;  /* 0x0000000d0a00720c */ /* 0x000fe20003f46270 */
[----:B------:R-:W-:-:S08]  /*0620*/  @!P3 VIADD R2, R3, 0x4 ;  /* 0x000000040302b836 */ /* 0x000fd00000000000 */
[----:B------:R-:W-:Y:S01]  /*0630*/  @!P0 VIADD R2, R3, 0x5 ;  /* 0x0000000503028836 */ /* 0x000fe20000000000 */
[----:B------:R-:W-:Y:S01]  /*0640*/  ISETP.GE.AND P0, PT, R15, R10, PT ;  /* 0x0000000a0f00720c */ /* 0x000fe20003f06270 */
[C---:B------:R-:W-:Y:S02]  /*0650*/  @!P1 VIADD R2, R3.reuse, 0x6 ;  /* 0x0000000603029836 */ /* 0x040fe40000000000 */
[C---:B------:R-:W-:Y:S02]  /*0660*/  @!P2 VIADD R2, R3.reuse, 0x7 ;  /* 0x000000070302a836 */ /* 0x040fe40000000000 */
[----:B------:R-:W-:-:S05]  /*0670*/  VIADD R3, R3, 0x8 ;  /* 0x0000000803037836 */ /* 0x000fca0000000000 */
[----:B------:R-:W-:-:S07]  /*0680*/  SEL R2, R3, R2, !P0 ;  /* 0x0000000203027207 */ /* 0x000fce0004000000 */
.L_x_92:
        /* <DEDUP_REMOVED lines=11> */
[----:B------:R-:W5:Y:S01]  /*0740*/  LDG.E R11, desc[UR10][R4.64+0x10] ;  /* 0x0000100a040b7981 */ /* 0x000f62000c1e1900 */
[----:B--2---:R-:W-:-:S02]  /*0750*/  ISETP.GE.AND P0, PT, R0, R7, PT ;  /* 0x000000070000720c */ /* 0x004fc40003f06270 */
[----:B---3--:R-:W-:Y:S02]  /*0760*/  ISETP.GE.AND P1, PT, R9, R0, PT ;  /* 0x000000000900720c */ /* 0x008fe40003f26270 */
[----:B----4-:R-:W-:-:S09]  /*0770*/  ISETP.GE.AND P2, PT, R6, R9, PT ;  /* 0x000000090600720c */ /* 0x010fd20003f46270 */
[----:B------:R-:W-:Y:S01]  /*0780*/  @!P0 VIADD R2, R3, 0x1 ;  /* 0x0000000103028836 */ /* 0x000fe20000000000 */
[----:B-----5:R-:W-:Y:S01]  /*0790*/  ISETP.GE.AND P0, PT, R11, R6, PT ;  /* 0x000000060b00720c */ /* 0x020fe20003f06270 */
[C---:B------:R-:W-:Y:S02]  /*07a0*/  @!P1 VIADD R2, R3.reuse, 0x2 ;  /* 0x0000000203029836 */ /* 0x040fe40000000000 */
[C---:B------:R-:W-:Y:S02]  /*07b0*/  @!P2 VIADD R2, R3.reuse, 0x3 ;  /* 0x000000030302a836 */ /* 0x040fe40000000000 */
[----:B------:R-:W-:-:S05]  /*07c0*/  VIADD R3, R3, 0x4 ;  /* 0x0000000403037836 */ /* 0x000fca0000000000 */
[----:B------:R-:W-:-:S07]  /*07d0*/  SEL R2, R3, R2, !P0 ;  /* 0x0000000203027207 */ /* 0x000fce0004000000 */
.L_x_93:
[----:B------:R-:W-:Y:S05]  /*07e0*/  BRA.U !UP1, `(.L_x_89) ;  /* 0x0000000109347547 */ /* 0x000fea000b800000 */
[----:B------:R-:W0:Y:S02]  /*07f0*/  LDC.64 R6, c[0x0][0x390] ;  /* 0x0000e400ff067b82 */ /* 0x000e240000000a00 */
[----:B0-----:R-:W-:-:S05]  /*0800*/  IMAD.WIDE.U32 R4, R3, 0x4, R6 ;  /* 0x0000000403047825 */ /* 0x001fca00078e0006 */
[----:B------:R0:W5:Y:S01]  /*0810*/  LDG.E R0, desc[UR10][R4.64] ;  /* 0x0000000a04007981 */ /* 0x000162000c1e1900 */
[----:B------:R-:W-:-:S05]  /*0820*/  UMOV UR4, URZ ;  /* 0x000000ff00047c82 */ /* 0x000fca0008000000 */
.L_x_94:
[----:B0-----:R-:W-:-:S06]  /*0830*/  IMAD.WIDE.U32 R4, R3, 0x4, R6 ;  /* 0x0000000403047825 */ /* 0x001fcc00078e0006 */
[----:B------:R-:W2:Y:S01]  /*0840*/  LDG.E R5, desc[UR10][R4.64+0x4] ;  /* 0x0000040a04057981 */ /* 0x000ea2000c1e1900 */
[----:B------:R-:W-:Y:S01]  /*0850*/  UIADD3 UR4, UPT, UPT, UR4, 0x1, URZ ;  /* 0x0000000104047890 */ /* 0x000fe2000fffe0ff */
[----:B------:R-:W-:-:S03]  /*0860*/  VIADD R3, R3, 0x1 ;  /* 0x0000000103037836 */ /* 0x000fc60000000000 */
[----:B------:R-:W-:Y:S01]  /*0870*/  UISETP.NE.AND UP0, UPT, UR4, UR5, UPT ;  /* 0x000000050400728c */ /* 0x000fe2000bf05270 */
[----:B--2--5:R-:W-:Y:S01]  /*0880*/  ISETP.GE.AND P0, PT, R5, R0, PT ;  /* 0x000000000500720c */ /* 0x024fe20003f06270 */
[----:B------:R-:W-:-:S03]  /*0890*/  IMAD.MOV.U32 R0, RZ, RZ, R5 ;  /* 0x000000ffff007224 */ /* 0x000fc600078e0005 */
[----:B------:R-:W-:-:S04]  /*08a0*/  SEL R2, R3, R2, !P0 ;  /* 0x0000000203027207 */ /* 0x000fc80004000000 */
[----:B------:R-:W-:Y:S05]  /*08b0*/  BRA.U UP0, `(.L_x_94) ;  /* 0xfffffffd00dc7547 */ /* 0x000fea000b83ffff */
.L_x_89:
[----:B------:R-:W-:-:S13]  /*08c0*/  ISETP.GE.AND P0, PT, R2, 0x1, PT ;  /* 0x000000010200780c */ /* 0x000fda0003f06270 */
[----:B------:R-:W-:Y:S05]  /*08d0*/  @!P0 EXIT ;  /* 0x000000000000894d */ /* 0x000fea0003800000 */
[----:B------:R-:W0:Y:S01]  /*08e0*/  LDC.64 R4, c[0x0][0x390] ;  /* 0x0000e400ff047b82 */ /* 0x000e220000000a00 */
[----:B------:R-:W1:Y:S01]  /*08f0*/  LDCU.64 UR6, c[0x0][0x3a8] ;  /* 0x00007500ff0677ac */ /* 0x000e620008000a00 */
[----:B------:R-:W2:Y:S01]  /*0900*/  LDCU UR5, c[0x0][0x3b0] ;  /* 0x00007600ff0577ac */ /* 0x000ea20008000800 */
[----:B0-----:R-:W3:Y:S01]  /*0910*/  LDG.E R4, desc[UR10][R4.64] ;  /* 0x0000000a04047981 */ /* 0x001ee2000c1e1900 */
[----:B-1----:R-:W-:Y:S02]  /*0920*/  UIMAD UR4, UR7, UR6, URZ ;  /* 0x00000006070472a4 */ /* 0x002fe4000f8e02ff */
[----:B--2---:R-:W-:Y:S01]  /*0930*/  UIMAD UR5, UR6, UR5, URZ ;  /* 0x00000005060572a4 */ /* 0x004fe2000f8e02ff */
[----:B------:R-:W0:Y:S01]  /*0940*/  S2R R0, SR_TID.X ;  /* 0x0000000000007919 */ /* 0x000e220000002100 */
[----:B------:R-:W1:Y:S02]  /*0950*/  LDCU UR9, c[0x0][0x360] ;  /* 0x00006c00ff0977ac */ /* 0x000e640008000800 */
[----:B------:R-:W-:-:S04]  /*0960*/  UISETP.LT.AND UP0, UPT, UR4, UR5, UPT ;  /* 0x000000050400728c */ /* 0x000fc8000bf01270 */
[----:B------:R-:W-:Y:S01]  /*0970*/  USEL UR8, UR4, UR5, !UP0 ;  /* 0x0000000504087287 */ /* 0x000fe2000c000000 */
[----:B---3--:R-:W-:-:S13]  /*0980*/  ISETP.NE.AND P0, PT, R4, RZ, PT ;  /* 0x000000ff0400720c */ /* 0x008fda0003f05270 */
[----:B01----:R-:W-:Y:S05]  /*0990*/  @!P0 BRA `(.L_x_95) ;  /* 0x0000000400008947 */ /* 0x003fea0003800000 */
[----:B------:R-:W-:-:S07]  /*09a0*/  IMAD.MOV.U32 R3, RZ, RZ, RZ ;  /* 0x000000ffff037224 */ /* 0x000fce00078e00ff */
.L_x_101:
[----:B------:R-:W0:Y:S08]  /*09b0*/  LDC.64 R4, c[0x0][0x3a0] ;  /* 0x0000e800ff047b82 */ /* 0x000e300000000a00 */
[----:B------:R-:W1:Y:S01]  /*09c0*/  LDC.64 R6, c[0x0][0x398] ;  /* 0x0000e600ff067b82 */ /* 0x000e620000000a00 */
[----:B0-----:R-:W-:-:S05]  /*09d0*/  IMAD.WIDE.U32 R4, R3, 0x4, R4 ;  /* 0x0000000403047825 */ /* 0x001fca00078e0004 */
[----:B------:R-:W2:Y:S01]  /*09e0*/  LDG.E R8, desc[UR10][R4.64+0x4] ;  /* 0x0000040a04087981 */ /* 0x000ea2000c1e1900 */
[----:B-1----:R-:W-:-:S03]  /*09f0*/  IMAD.WIDE.U32 R6, R3, 0x4, R6 ;  /* 0x0000000403067825 */ /* 0x002fc600078e0006 */
[----:B------:R-:W2:Y:S04]  /*0a00*/  LDG.E R9, desc[UR10][R4.64] ;  /* 0x0000000a04097981 */ /* 0x000ea8000c1e1900 */
[----:B------:R-:W2:Y:S04]  /*0a10*/  LDG.E R10, desc[UR10][R6.64+0x4] ;  /* 0x0000040a060a7981 */ /* 0x000ea8000c1e1900 */
[----:B------:R-:W3:Y:S01]  /*0a20*/  LDG.E R14, desc[UR10][R6.64] ;  /* 0x0000000a060e7981 */ /* 0x000ee2000c1e1900 */
[----:B------:R-:W0:Y:S01]  /*0a30*/  S2UR UR6, SR_CTAID.X ;  /* 0x00000000000679c3 */ /* 0x000e220000002500 */
[----:B------:R-:W-:Y:S01]  /*0a40*/  IMAD.MOV.U32 R15, RZ, RZ, R3 ;  /* 0x000000ffff0f7224 */ /* 0x000fe200078e0003 */
[----:B--2---:R-:W-:-:S05]  /*0a50*/  IADD3 R11, PT, PT, R8, -R9, -R10 ;  /* 0x80000009080b7210 */ /* 0x004fca0007ffe80a */
[----:B---3--:R-:W-:-:S05]  /*0a60*/  IMAD.IADD R14, R14, 0x1, R11 ;  /* 0x000000010e0e7824 */ /* 0x008fca00078e020b */
[----:B0-----:R-:W-:Y:S01]  /*0a70*/  ISETP.LE.AND P1, PT, R14, UR6, PT ;  /* 0x000000060e007c0c */ /* 0x001fe2000bf23270 */
[----:B------:R-:W-:-:S04]  /*0a80*/  VIADD R9, R3, 0x1 ;  /* 0x0000000103097836 */ /* 0x000fc80000000000 */
[----:B------:R-:W-:Y:S01]  /*0a90*/  IMAD.MOV.U32 R3, RZ, RZ, R9 ;  /* 0x000000ffff037224 */ /* 0x000fe200078e0009 */
[----:B------:R-:W-:-:S07]  /*0aa0*/  ISETP.NE.AND P0, PT, R9, R2, PT ;  /* 0x000000020900720c */ /* 0x000fce0003f05270 */
[----:B------:R-:W-:Y:S06]  /*0ab0*/  @P1 BRA `(.L_x_96) ;  /* 0x0000000000b01947 */ /* 0x000fec0003800000 */
[----:B------:R-:W0:Y:S02]  /*0ac0*/  LDC.64 R4, c[0x0][0x390] ;  /* 0x0000e400ff047b82 */ /* 0x000e240000000a00 */
[----:B0-----:R-:W-:-:S07]  /*0ad0*/  IMAD.WIDE.U32 R4, R15, 0x4, R4 ;  /* 0x000000040f047825 */ /* 0x001fce00078e0004 */
.L_x_100:
[----:B------:R-:W-:Y:S01]  /*0ae0*/  ISETP.GE.AND P1, PT, R0, UR8, PT ;  /* 0x0000000800007c0c */ /* 0x000fe2000bf26270 */
[----:B------:R-:W-:-:S12]  /*0af0*/  BSSY.RECONVERGENT B0, `(.L_x_97) ;  /* 0x0000024000007945 */ /* 0x000fd80003800200 */
[----:B------:R-:W-:Y:S05]  /*0b00*/  @P1 BRA `(.L_x_98) ;  /* 0x0000000000881947 */ /* 0x000fea0003800000 */
[----:B------:R-:W2:Y:S01]  /*0b10*/  LDG.E R6, desc[UR10][R4.64] ;  /* 0x0000000a04067981 */ /* 0x000ea2000c1e1900 */
[----:B------:R-:W0:Y:S01]  /*0b20*/  LDC R7, c[0x0][0x3b8] ;  /* 0x0000ee00ff077b82 */ /* 0x000e220000000800 */
[----:B------:R-:W-:Y:S02]  /*0b30*/  IMAD.MOV.U32 R24, RZ, RZ, R0 ;  /* 0x000000ffff187224 */ /* 0x000fe400078e0000 */
[----:B0-----:R-:W-:-:S04]  /*0b40*/  IMAD R17, R15, R7, UR6 ;  /* 0x000000060f117e24 */ /* 0x001fc8000f8e0207 */
[C---:B------:R-:W-:Y:S02]  /*0b50*/  IMAD R21, R17.reuse, UR5, RZ ;  /* 0x0000000511157c24 */ /* 0x040fe4000f8e02ff */
[----:B------:R-:W-:-:S03]  /*0b60*/  IMAD R17, R17, UR4, RZ ;  /* 0x0000000411117c24 */ /* 0x000fc6000f8e02ff */
[----:B------:R-:W-:Y:S02]  /*0b70*/  SHF.R.S32.HI R18, RZ, 0x1f, R21 ;  /* 0x0000001fff127819 */ /* 0x000fe40000011415 */
[----:B------:R-:W-:Y:S01]  /*0b80*/  SHF.R.S32.HI R22, RZ, 0x1f, R17 ;  /* 0x0000001fff167819 */ /* 0x000fe20000011411 */
[----:B--2---:R-:W-:-:S04]  /*0b90*/  IMAD R6, R6, R7, UR6 ;  /* 0x0000000606067e24 */ /* 0x004fc8000f8e0207 */
[C---:B------:R-:W-:Y:S02]  /*0ba0*/  IMAD R19, R6.reuse, UR5, RZ ;  /* 0x0000000506137c24 */ /* 0x040fe4000f8e02ff */
[----:B------:R-:W-:-:S03]  /*0bb0*/  IMAD R23, R6, UR4, RZ ;  /* 0x0000000406177c24 */ /* 0x000fc6000f8e02ff */
[----:B------:R-:W-:Y:S02]  /*0bc0*/  SHF.R.S32.HI R20, RZ, 0x1f, R19 ;  /* 0x0000001fff147819 */ /* 0x000fe40000011413 */
[----:B------:R-:W-:-:S07]  /*0bd0*/  SHF.R.S32.HI R16, RZ, 0x1f, R23 ;  /* 0x0000001fff107819 */ /* 0x000fce0000011417 */
.L_x_99:
[----:B------:R-:W-:-:S13]  /*0be0*/  ISETP.GE.AND P2, PT, R24, UR4, PT ;  /* 0x0000000418007c0c */ /* 0x000fda000bf46270 */
[----:B------:R-:W0:Y:S01]  /*0bf0*/  @!P2 LDC.64 R6, c[0x0][0x380] ;  /* 0x0000e000ff06ab82 */ /* 0x000e220000000a00 */
[----:B------:R-:W-:Y:S02]  /*0c00*/  @!P2 SHF.R.S32.HI R11, RZ, 0x1f, R24 ;  /* 0x0000001fff0ba819 */ /* 0x000fe40000011418 */
[----:B0-----:R-:W-:-:S04]  /*0c10*/  @!P2 IADD3 R12, P1, P3, R24, R6, R23 ;  /* 0x00000006180ca210 */ /* 0x001fc80007b3e017 */
[----:B------:R-:W-:-:S06]  /*0c20*/  @!P2 IADD3.X R13, PT, PT, R11, R7, R16, P1, P3 ;  /* 0x000000070b0da210 */ /* 0x000fcc0000fe6410 */
[----:B------:R-:W2:Y:S01]  /*0c30*/  @!P2 LDG.E.U8 R13, desc[UR10][R12.64] ;  /* 0x0000000a0c0da981 */ /* 0x000ea2000c1e1100 */
[C---:B------:R-:W-:Y:S02]  /*0c40*/  ISETP.GE.AND P1, PT, R24.reuse, UR5, PT ;  /* 0x0000000518007c0c */ /* 0x040fe4000bf26270 */
[----:B------:R-:W-:-:S04]  /*0c50*/  @!P2 IADD3 R6, P3, P4, R24, R6, R17 ;  /* 0x000000061806a210 */ /* 0x000fc80007c7e011 */
[----:B------:R-:W-:-:S07]  /*0c60*/  @!P2 IADD3.X R7, PT, PT, R11, R7, R22, P3, P4 ;  /* 0x000000070b07a210 */ /* 0x000fce0001fe8416 */
[----:B------:R-:W0:Y:S01]  /*0c70*/  @!P1 LDC.64 R8, c[0x0][0x388] ;  /* 0x0000e200ff089b82 */ /* 0x000e220000000a00 */
[----:B------:R-:W-:Y:S02]  /*0c80*/  @!P1 SHF.R.S32.HI R25, RZ, 0x1f, R24 ;  /* 0x0000001fff199819 */ /* 0x000fe40000011418 */
[----:B0-----:R-:W-:-:S04]  /*0c90*/  @!P1 IADD3 R10, P5, P6, R24, R8, R19 ;  /* 0x00000008180a9210 */ /* 0x001fc80007ebe013 */
[----:B------:R-:W-:Y:S01]  /*0ca0*/  @!P1 IADD3.X R11, PT, PT, R25, R9, R20, P5, P6 ;  /* 0x00000009190b9210 */ /* 0x000fe20002fec414 */
[----:B--2---:R0:W-:Y:S05]  /*0cb0*/  @!P2 STG.E.U8 desc[UR10][R6.64], R13 ;  /* 0x0000000d0600a986 */ /* 0x0041ea000c10110a */
[----:B------:R-:W2:Y:S01]  /*0cc0*/  @!P1 LDG.E.U8 R11, desc[UR10][R10.64] ;  /* 0x0000000a0a0b9981 */ /* 0x000ea2000c1e1100 */
[C---:B------:R-:W-:Y:S01]  /*0cd0*/  @!P1 IADD3 R8, P2, P3, R24.reuse, R8, R21 ;  /* 0x0000000818089210 */ /* 0x040fe20007b5e015 */
[----:B------:R-:W-:-:S03]  /*0ce0*/  VIADD R24, R24, UR9 ;  /* 0x0000000918187c36 */ /* 0x000fc60008000000 */
[----:B------:R-:W-:-:S05]  /*0cf0*/  @!P1 IADD3.X R9, PT, PT, R25, R9, R18, P2, P3 ;  /* 0x0000000919099210 */ /* 0x000fca00017e6412 */
[----:B--2---:R0:W-:Y:S01]  /*0d00*/  @!P1 STG.E.U8 desc[UR10][R8.64], R11 ;  /* 0x0000000b08009986 */ /* 0x0041e2000c10110a */
[----:B------:R-:W-:-:S13]  /*0d10*/  ISETP.GE.AND P1, PT, R24, UR8, PT ;  /* 0x0000000818007c0c */ /* 0x000fda000bf26270 */
[----:B0-----:R-:W-:Y:S05]  /*0d20*/  @!P1 BRA `(.L_x_99) ;  /* 0xfffffffc00ac9947 */ /* 0x001fea000383ffff */
.L_x_98:
[----:B------:R-:W-:Y:S05]  /*0d30*/  BSYNC.RECONVERGENT B0 ;  /* 0x0000000000007941 */ /* 0x000fea0003800200 */
.L_x_97:
[----:B------:R-:W0:Y:S02]  /*0d40*/  LDCU UR7, c[0x0][0x370] ;  /* 0x00006e00ff0777ac */ /* 0x000e240008000800 */
[----:B0-----:R-:W-:-:S06]  /*0d50*/  UIADD3 UR6, UPT, UPT, UR7, UR6, URZ ;  /* 0x0000000607067290 */ /* 0x001fcc000fffe0ff */
[----:B------:R-:W-:-:S13]  /*0d60*/  ISETP.LE.AND P1, PT, R14, UR6, PT ;  /* 0x000000060e007c0c */ /* 0x000fda000bf23270 */
[----:B------:R-:W-:Y:S05]  /*0d70*/  @!P1 BRA `(.L_x_100) ;  /* 0xfffffffc00589947 */ /* 0x000fea000383ffff */
.L_x_96:
[----:B------:R-:W-:Y:S05]  /*0d80*/  @P0 BRA `(.L_x_101) ;  /* 0xfffffffc00080947 */ /* 0x000fea000383ffff */
[----:B------:R-:W-:Y:S05]  /*0d90*/  EXIT ;  /* 0x000000000000794d */ /* 0x000fea0003800000 */
.L_x_95:
[----:B------:R-:W-:-:S07]  /*0da0*/  IMAD.MOV.U32 R3, RZ, RZ, RZ ;  /* 0x000000ffff037224 */ /* 0x000fce00078e00ff */
.L_x_107:
[----:B------:R-:W0:Y:S08]  /*0db0*/  LDC.64 R4, c[0x0][0x390] ;  /* 0x0000e400ff047b82 */ /* 0x000e300000000a00 */
[----:B------:R-:W1:Y:S01]  /*0dc0*/  LDC.64 R6, c[0x0][0x390] ;  /* 0x0000e400ff067b82 */ /* 0x000e620000000a00 */
[----:B0-----:R-:W-:-:S05]  /*0dd0*/  IMAD.WIDE.U32 R4, R3, 0x4, R4 ;  /* 0x0000000403047825 */ /* 0x001fca00078e0004 */
[----:B------:R-:W2:Y:S04]  /*0de0*/  LDG.E R8, desc[UR10][R4.64] ;  /* 0x0000000a04087981 */ /* 0x000ea8000c1e1900 */
[----:B-1----:R-:W2:Y:S02]  /*0df0*/  LDG.E R7, desc[UR10][R6.64] ;  /* 0x0000000a06077981 */ /* 0x002ea4000c1e1900 */
[----:B--2---:R-:W-:-:S05]  /*0e00*/  IMAD.IADD R8, R8, 0x1, -R7 ;  /* 0x0000000108087824 */ /* 0x004fca00078e0a07 */
[----:B------:R-:W-:-:S13]  /*0e10*/  ISETP.NE.AND P0, PT, R8, R3, PT ;  /* 0x000000030800720c */ /* 0x000fda0003f05270 */
[----:B------:R-:W-:Y:S05]  /*0e20*/  @!P0 BRA `(.L_x_102) ;  /* 0x0000000000ec8947 */ /* 0x000fea0003800000 */
        /* <DEDUP_REMOVED lines=9> */
[----:B--2---:R-:W-:-:S05]  /*0ec0*/  IADD3 R12, PT, PT, R10, -R11, -R12 ;  /* 0x8000000b0a0c7210 */ /* 0x004fca0007ffe80c */
[----:B---3--:R-:W-:-:S05]  /*0ed0*/  IMAD.IADD R12, R13, 0x1, R12 ;  /* 0x000000010d0c7824 */ /* 0x008fca00078e020c */
[----:B0-----:R-:W-:-:S13]  /*0ee0*/  ISETP.LE.AND P0, PT, R12, UR7, PT ;  /* 0x000000070c007c0c */ /* 0x001fda000bf03270 */
[----:B------:R-:W-:Y:S05]  /*0ef0*/  @P0 BRA `(.L_x_102) ;  /* 0x0000000000b80947 */ /* 0x000fea0003800000 */
[----:B------:R-:W-:-:S05]  /*0f00*/  UMOV UR6, UR7 ;  /* 0x0000000700067c82 */ /* 0x000fca0008000000 */
.L_x_106:
[----:B------:R-:W-:Y:S01]  /*0f10*/  ISETP.GE.AND P0, PT, R0, UR8, PT ;  /* 0x0000000800007c0c */ /* 0x000fe2000bf06270 */
[----:B------:R-:W-:-:S12]  /*0f20*/  BSSY.RECONVERGENT B0, `(.L_x_103) ;  /* 0x0000027000007945 */ /* 0x000fd80003800200 */
[----:B------:R-:W-:Y:S05]  /*0f30*/  @P0 BRA `(.L_x_104) ;  /* 0x0000000000940947 */ /* 0x000fea0003800000 */
[----:B------:R-:W2:Y:S01]  /*0f40*/  LDG.E R6, desc[UR10][R4.64] ;  /* 0x0000000a04067981 */ /* 0x000ea2000c1e1900 */
[----:B------:R-:W2:Y:S01]  /*0f50*/  LDC R7, c[0x0][0x3b8] ;  /* 0x0000ee00ff077b82 */ /* 0x000ea20000000800 */
[----:B------:R-:W-:Y:S02]  /*0f60*/  IMAD.MOV.U32 R17, RZ, RZ, R0 ;  /* 0x000000ffff117224 */ /* 0x000fe400078e0000 */
[----:B--2---:R-:W-:-:S04]  /*0f70*/  IMAD R6, R6, R7, UR6 ;  /* 0x0000000606067e24 */ /* 0x004fc8000f8e0207 */
[C---:B------:R-:W-:Y:S02]  /*0f80*/  IMAD R13, R6.reuse, UR5, RZ ;  /* 0x00000005060d7c24 */ /* 0x040fe4000f8e02ff */
[----:B------:R-:W-:-:S03]  /*0f90*/  IMAD R15, R6, UR4, RZ ;  /* 0x00000004060f7c24 */ /* 0x000fc6000f8e02ff */
[----:B------:R-:W-:Y:S02]  /*0fa0*/  SHF.R.S32.HI R16, RZ, 0x1f, R13 ;  /* 0x0000001fff107819 */ /* 0x000fe4000001140d */
[----:B------:R-:W-:-:S07]  /*0fb0*/  SHF.R.S32.HI R14, RZ, 0x1f, R15 ;  /* 0x0000001fff0e7819 */ /* 0x000fce000001140f */
.L_x_105:
[----:B------:R-:W-:-:S13]  /*0fc0*/  ISETP.GE.AND P1, PT, R17, UR4, PT ;  /* 0x0000000411007c0c */ /* 0x000fda000bf26270 */
[----:B------:R-:W0:Y:S01]  /*0fd0*/  @!P1 LDC.64 R8, c[0x0][0x380] ;  /* 0x0000e000ff089b82 */ /* 0x000e220000000a00 */
[----:B------:R-:W-:-:S07]  /*0fe0*/  @!P1 SHF.R.S32.HI R22, RZ, 0x1f, R17 ;  /* 0x0000001fff169819 */ /* 0x000fce0000011411 */
[----:B------:R-:W1:Y:S01]  /*0ff0*/  @!P1 LDC R10, c[0x0][0x3b8] ;  /* 0x0000ee00ff0a9b82 */ /* 0x000e620000000800 */
[----:B0-----:R-:W-:-:S04]  /*1000*/  @!P1 IADD3 R20, P0, P2, R17, R8, R15 ;  /* 0x0000000811149210 */ /* 0x001fc80007a1e00f */
[----:B------:R-:W-:-:S06]  /*1010*/  @!P1 IADD3.X R21, PT, PT, R22, R9, R14, P0, P2 ;  /* 0x0000000916159210 */ /* 0x000fcc00007e440e */
[----:B------:R0:W2:Y:S01]  /*1020*/  @!P1 LDG.E.U8 R21, desc[UR10][R20.64] ;  /* 0x0000000a14159981 */ /* 0x0000a2000c1e1100 */
[----:B------:R-:W-:Y:S01]  /*1030*/  ISETP.GE.AND P0, PT, R17, UR5, PT ;  /* 0x0000000511007c0c */ /* 0x000fe2000bf06270 */
[----:B-1----:R-:W-:-:S04]  /*1040*/  @!P1 IMAD R10, R3, R10, UR6 ;  /* 0x00000006030a9e24 */ /* 0x002fc8000f8e020a */
[----:B------:R-:W-:-:S05]  /*1050*/  @!P1 IMAD R11, R10, UR4, RZ ;  /* 0x000000040a0b9c24 */ /* 0x000fca000f8e02ff */
[--C-:B------:R-:W-:Y:S02]  /*1060*/  @!P1 IADD3 R8, P2, P3, R17, R8, R11.reuse ;  /* 0x0000000811089210 */ /* 0x100fe40007b5e00b */
[----:B------:R-:W-:Y:S01]  /*1070*/  @!P1 SHF.R.S32.HI R19, RZ, 0x1f, R11 ;  /* 0x0000001fff139819 */ /* 0x000fe2000001140b */
[----:B------:R-:W1:Y:S01]  /*1080*/  @!P0 LDC.64 R6, c[0x0][0x388] ;  /* 0x0000e200ff068b82 */ /* 0x000e620000000a00 */
[----:B------:R-:W-:Y:S02]  /*1090*/  @!P0 SHF.R.S32.HI R18, RZ, 0x1f, R17 ;  /* 0x0000001fff128819 */ /* 0x000fe40000011411 */
[----:B------:R-:W-:-:S05]  /*10a0*/  @!P1 IADD3.X R9, PT, PT, R22, R9, R19, P2, P3 ;  /* 0x0000000916099210 */ /* 0x000fca00017e6413 */
[----:B0-----:R-:W0:Y:S01]  /*10b0*/  @!P0 LDC R20, c[0x0][0x3b8] ;  /* 0x0000ee00ff148b82 */ /* 0x001e220000000800 */
[----:B-1----:R-:W-:-:S04]  /*10c0*/  @!P0 IADD3 R10, P4, P5, R17, R6, R13 ;  /* 0x00000006110a8210 */ /* 0x002fc80007d9e00d */
[----:B------:R-:W-:Y:S01]  /*10d0*/  @!P0 IADD3.X R11, PT, PT, R18, R7, R16, P4, P5 ;  /* 0x00000007120b8210 */ /* 0x000fe200027ea410 */
[----:B--2---:R1:W-:Y:S05]  /*10e0*/  @!P1 STG.E.U8 desc[UR10][R8.64], R21 ;  /* 0x0000001508009986 */ /* 0x0043ea000c10110a */
[----:B------:R-:W2:Y:S01]  /*10f0*/  @!P0 LDG.E.U8 R11, desc[UR10][R10.64] ;  /* 0x0000000a0a0b8981 */ /* 0x000ea2000c1e1100 */
[----:B0-----:R-:W-:-:S04]  /*1100*/  @!P0 IMAD R19, R3, R20, UR6 ;  /* 0x0000000603138e24 */ /* 0x001fc8000f8e0214 */
[----:B------:R-:W-:-:S05]  /*1110*/  @!P0 IMAD R19, R19, UR5, RZ ;  /* 0x0000000513138c24 */ /* 0x000fca000f8e02ff */
[C-C-:B------:R-:W-:Y:S01]  /*1120*/  @!P0 IADD3 R6, P1, P2, R17.reuse, R6, R19.reuse ;  /* 0x0000000611068210 */ /* 0x140fe20007a3e013 */
[----:B------:R-:W-:Y:S01]  /*1130*/  VIADD R17, R17, UR9 ;  /* 0x0000000911117c36 */ /* 0x000fe20008000000 */
[----:B------:R-:W-:-:S04]  /*1140*/  @!P0 SHF.R.S32.HI R19, RZ, 0x1f, R19 ;  /* 0x0000001fff138819 */ /* 0x000fc80000011413 */
[----:B------:R-:W-:-:S05]  /*1150*/  @!P0 IADD3.X R7, PT, PT, R18, R7, R19, P1, P2 ;  /* 0x0000000712078210 */ /* 0x000fca0000fe4413 */
[----:B--2---:R1:W-:Y:S01]  /*1160*/  @!P0 STG.E.U8 desc[UR10][R6.64], R11 ;  /* 0x0000000b06008986 */ /* 0x0043e2000c10110a */
[----:B------:R-:W-:-:S13]  /*1170*/  ISETP.GE.AND P0, PT, R17, UR8, PT ;  /* 0x0000000811007c0c */ /* 0x000fda000bf06270 */
[----:B-1----:R-:W-:Y:S05]  /*1180*/  @!P0 BRA `(.L_x_105) ;  /* 0xfffffffc008c8947 */ /* 0x002fea000383ffff */
.L_x_104:
[----:B------:R-:W-:Y:S05]  /*1190*/  BSYNC.RECONVERGENT B0 ;  /* 0x0000000000007941 */ /* 0x000fea0003800200 */
.L_x_103:
[----:B------:R-:W0:Y:S02]  /*11a0*/  LDCU UR7, c[0x0][0x370] ;  /* 0x00006e00ff0777ac */ /* 0x000e240008000800 */
[----:B0-----:R-:W-:-:S06]  /*11b0*/  UIADD3 UR6, UPT, UPT, UR7, UR6, URZ ;  /* 0x0000000607067290 */ /* 0x001fcc000fffe0ff */
[----:B------:R-:W-:-:S13]  /*11c0*/  ISETP.LE.AND P0, PT, R12, UR6, PT ;  /* 0x000000060c007c0c */ /* 0x000fda000bf03270 */
[----:B------:R-:W-:Y:S05]  /*11d0*/  @!P0 BRA `(.L_x_106) ;  /* 0xfffffffc004c8947 */ /* 0x000fea000383ffff */
.L_x_102:
[----:B------:R-:W-:-:S05]  /*11e0*/  VIADD R3, R3, 0x1 ;  /* 0x0000000103037836 */ /* 0x000fca0000000000 */
[----:B------:R-:W-:-:S13]  /*11f0*/  ISETP.NE.AND P0, PT, R3, R2, PT ;  /* 0x000000020300720c */ /* 0x000fda0003f05270 */
[----:B------:R-:W-:Y:S05]  /*1200*/  @!P0 EXIT ;  /* 0x000000000000894d */ /* 0x000fea0003800000 */
[----:B------:R-:W-:Y:S05]  /*1210*/  BRA `(.L_x_107) ;  /* 0xfffffff800e47947 */ /* 0x000fea000383ffff */
.L_x_108:
        /* <DEDUP_REMOVED lines=14> */
.L_x_356:


//--------------------- .text._ZN18transformer_engine8kv_cache23copy_to_kv_cache_kernelI13__nv_fp8_e4m3EEvPT_S4_S4_S4_PiS5_S5_15NVTE_QKV_Formatiiiiiiib --------------------------
	.section	.text._ZN18transformer_engine8kv_cache23copy_to_kv_cache_kernelI13__nv_fp8_e4m3EEvPT_S4_S4_S4_PiS5_S5_15NVTE_QKV_Formatiiiiiiib,"ax",@progbits
	.align	128
        .global         _ZN18transformer_engine8kv_cache23copy_to_kv_cache_kernelI13__nv_fp8_e4m3EEvPT_S4_S4_S4_PiS5_S5_15NVTE_QKV_Formatiiiiiiib
        .type           _ZN18transformer_engine8kv_cache23copy_to_kv_cache_kernelI13__nv_fp8_e4m3EEvPT_S4_S4_S4_PiS5_S5_15NVTE_QKV_Formatiiiiiiib,@function
        .size           _ZN18transformer_engine8kv_cache23copy_to_kv_cache_kernelI13__nv_fp8_e4m3EEvPT_S4_S4_S4_PiS5_S5_15NVTE_QKV_Formatiiiiiiib,(.L_x_357 - _ZN18transformer_engine8kv_cache23copy_to_kv_cache_kernelI13__nv_fp8_e4m3EEvPT_S4_S4_S4_PiS5_S5_15NVTE_QKV_Formatiiiiiiib)
        .other          _ZN18transformer_engine8kv_cache23copy_to_kv_cache_kernelI13__nv_fp8_e4m3EEvPT_S4_S4_S4_PiS5_S5_15NVTE_QKV_Formatiiiiiiib,@"STO_CUDA_ENTRY STV_DEFAULT"
_ZN18transformer_engine8kv_cache23copy_to_kv_cache_kernelI13__nv_fp8_e4m3EEvPT_S4_S4_S4_PiS5_S5_15NVTE_QKV_Formatiiiiiiib:
.text._ZN18transformer_engine8kv_cache23copy_to_kv_cache_kernelI13__nv_fp8_e4m3EEvPT_S4_S4_S4_PiS5_S5_15NVTE_QKV_Formatiiiiiiib:
        /* <DEDUP_REMOVED lines=55> */
.L_x_117:
        /* <DEDUP_REMOVED lines=15> */
.L_x_116:
        /* <DEDUP_REMOVED lines=29> */
.L_x_115:
        /* <DEDUP_REMOVED lines=37> */
.L_x_114:
[----:B------:R-:W-:Y:S05]  /*0880*/  BSYNC.RECONVERGENT B0 ;  /* 0x0000000000007941 */ /* 0x000fea0003800200 */
.L_x_113:
[----:B------:R-:W-:-:S06]  /*0890*/  UIADD3 UR6, UPT, UPT, UR16, UR6, URZ ;  /* 0x0000000610067290 */ /* 0x000fcc000fffe0ff */
[----:B------:R-:W-:-:S13]  /*08a0*/  ISETP.LE.AND P0, PT, R5, UR6, PT ;  /* 0x0000000605007c0c */ /* 0x000fda000bf03270 */
[----:B------:R-:W-:Y:S05]  /*08b0*/  @!P0 BRA `(.L_x_116) ;  /* 0xfffffff800e88947 */ /* 0x000fea000383ffff */
.L_x_112:
[----:B------:R-:W0:Y:S01]  /*08c0*/  LDCU UR6, c[0x0][0x3c8] ;  /* 0x00007900ff0677ac */ /* 0x000e220008000800 */
[----:B-1----:R-:W-:-:S05]  /*08d0*/  IMAD.IADD R3, R4, 0x1, R3 ;  /* 0x0000000104037824 */ /* 0x002fca00078e0203 */
[----:B0-----:R-:W-:-:S13]  /*08e0*/  ISETP.GE.AND P0, PT, R3, UR6, PT ;  /* 0x0000000603007c0c */ /* 0x001fda000bf06270 */
[----:B------:R-:W-:Y:S05]  /*08f0*/  @!P0 BRA `(.L_x_117) ;  /* 0xfffffff8009c8947 */ /* 0x000fea000383ffff */
[----:B------:R-:W-:Y:S05]  /*0900*/  EXIT ;  /* 0x000000000000794d */ /* 0x000fea0003800000 */
.L_x_111:
        /* <DEDUP_REMOVED lines=15> */
.L_x_122:
        /* <DEDUP_REMOVED lines=48> */
.L_x_121:
        /* <DEDUP_REMOVED lines=31> */
.L_x_120:
[----:B------:R-:W-:Y:S05]  /*0ef0*/  BSYNC.RECONVERGENT B0 ;  /* 0x0000000000007941 */ /* 0x000fea0003800200 */
.L_x_119:
[----:B------:R-:W0:Y:S02]  /*0f00*/  LDCU UR8, c[0x0][0x374] ;  /* 0x00006e80ff0877ac */ /* 0x000e240008000800 */
[----:B0-----:R-:W-:-:S06]  /*0f10*/  UIADD3 UR6, UPT, UPT, UR8, UR6, URZ ;  /* 0x0000000608067290 */ /* 0x001fcc000fffe0ff */
[----:B------:R-:W-:-:S13]  /*0f20*/  ISETP.LE.AND P0, PT, R8, UR6, PT ;  /* 0x0000000608007c0c */ /* 0x000fda000bf03270 */
[----:B------:R-:W-:Y:S05]  /*0f30*/  @!P0 BRA `(.L_x_122) ;  /* 0xfffffff800b08947 */ /* 0x000fea000383ffff */
.L_x_118:
[----:B------:R-:W0:Y:S01]  /*0f40*/  LDC R4, c[0x0][0x370] ;  /* 0x0000dc00ff047b82 */ /* 0x000e220000000800 */
[----:B------:R-:W1:Y:S01]  /*0f50*/  LDCU UR6, c[0x0][0x3c8] ;  /* 0x00007900ff0677ac */ /* 0x000e620008000800 */
[----:B0-----:R-:W-:-:S05]  /*0f60*/  IMAD.IADD R3, R4, 0x1, R3 ;  /* 0x0000000104037824 */ /* 0x001fca00078e0203 */
[----:B-1----:R-:W-:-:S13]  /*0f70*/  ISETP.GE.AND P0, PT, R3, UR6, PT ;  /* 0x0000000603007c0c */ /* 0x002fda000bf06270 */
[----:B------:R-:W-:Y:S05]  /*0f80*/  @!P0 BRA `(.L_x_111) ;  /* 0xfffffff800608947 */ /* 0x000fea000383ffff */
[----:B------:R-:W-:Y:S05]  /*0f90*/  EXIT ;  /* 0x000000000000794d */ /* 0x000fea0003800000 */
.L_x_110:
        /* <DEDUP_REMOVED lines=20> */
.L_x_129:
        /* <DEDUP_REMOVED lines=15> */
.L_x_128:
        /* <DEDUP_REMOVED lines=29> */
.L_x_127:
        /* <DEDUP_REMOVED lines=35> */
.L_x_126:
[----:B------:R-:W-:Y:S05]  /*15d0*/  BSYNC.RECONVERGENT B0 ;  /* 0x0000000000007941 */ /* 0x000fea0003800200 */
.L_x_125:
[----:B------:R-:W-:-:S06]  /*15e0*/  UIADD3 UR4, UPT, UPT, UR10, UR4, URZ ;  /* 0x000000040a047290 */ /* 0x000fcc000fffe0ff */
[----:B------:R-:W-:-:S13]  /*15f0*/  ISETP.LE.AND P0, PT, R4, UR4, PT ;  /* 0x0000000404007c0c */ /* 0x000fda000bf03270 */
[----:B------:R-:W-:Y:S05]  /*1600*/  @!P0 BRA `(.L_x_128) ;  /* 0xfffffff800f08947 */ /* 0x000fea000383ffff */
.L_x_124:
[----:B------:R-:W0:Y:S01]  /*1610*/  LDC R2, c[0x0][0x370] ;  /* 0x0000dc00ff027b82 */ /* 0x000e220000000800 */
[----:B------:R-:W1:Y:S01]  /*1620*/  LDCU UR4, c[0x0][0x3c8] ;  /* 0x00007900ff0477ac */ /* 0x000e620008000800 */
[----:B0-----:R-:W-:-:S05]  /*1630*/  IMAD.IADD R9, R2, 0x1, R9 ;  /* 0x0000000102097824 */ /* 0x001fca00078e0209 */
[----:B-1----:R-:W-:-:S13]  /*1640*/  ISETP.GE.AND P0, PT, R9, UR4, PT ;  /* 0x0000000409007c0c */ /* 0x002fda000bf06270 */
[----:B------:R-:W-:Y:S05]  /*1650*/  @!P0 BRA `(.L_x_129) ;  /* 0xfffffff800a08947 */ /* 0x000fea000383ffff */
[----:B------:R-:W-:Y:S05]  /*1660*/  EXIT ;  /* 0x000000000000794d */ /* 0x000fea0003800000 */
.L_x_123:
        /* <DEDUP_REMOVED lines=15> */
.L_x_134:
        /* <DEDUP_REMOVED lines=49> */
.L_x_133:
        /* <DEDUP_REMOVED lines=29> */
.L_x_132:
[----:B------:R-:W-:Y:S05]  /*1c40*/  BSYNC.RECONVERGENT B0 ;  /* 0x0000000000007941 */ /* 0x000fea0003800200 */
.L_x_131:
[----:B------:R-:W0:Y:S02]  /*1c50*/  LDCU UR5, c[0x0][0x374] ;  /* 0x00006e80ff0577ac */ /* 0x000e240008000800 */
[----:B0-----:R-:W-:-:S06]  /*1c60*/  UIADD3 UR4, UPT, UPT, UR5, UR4, URZ ;  /* 0x0000000405047290 */ /* 0x001fcc000fffe0ff */
[----:B------:R-:W-:-:S13]  /*1c70*/  ISETP.LE.AND P0, PT, R10, UR4, PT ;  /* 0x000000040a007c0c */ /* 0x000fda000bf03270 */
[----:B------:R-:W-:Y:S05]  /*1c80*/  @!P0 BRA `(.L_x_134) ;  /* 0xfffffff800b48947 */ /* 0x000fea000383ffff */
.L_x_130:
[----:B------:R-:W0:Y:S01]  /*1c90*/  LDC R2, c[0x0][0x370] ;  /* 0x0000dc00ff027b82 */ /* 0x000e220000000800 */
[----:B------:R-:W1:Y:S01]  /*1ca0*/  LDCU UR4, c[0x0][0x3c8] ;  /* 0x00007900ff0477ac */ /* 0x000e620008000800 */
[----:B0-----:R-:W-:-:S05]  /*1cb0*/  IMAD.IADD R9, R2, 0x1, R9 ;  /* 0x0000000102097824 */ /* 0x001fca00078e0209 */
[----:B-1----:R-:W-:-:S13]  /*1cc0*/  ISETP.GE.AND P0, PT, R9, UR4, PT ;  /* 0x0000000409007c0c */ /* 0x002fda000bf06270 */
[----:B------:R-:W-:Y:S05]  /*1cd0*/  @!P0 BRA `(.L_x_123) ;  /* 0xfffffff800648947 */ /* 0x000fea000383ffff */
[----:B------:R-:W-:Y:S05]  /*1ce0*/  EXIT ;  /* 0x000000000000794d */ /* 0x000fea0003800000 */
.L_x_109:
        /* <DEDUP_REMOVED lines=19> */
.L_x_141:
        /* <DEDUP_REMOVED lines=15> */
.L_x_140:
        /* <DEDUP_REMOVED lines=35> */
.L_x_139:
        /* <DEDUP_REMOVED lines=29> */
.L_x_138:
[----:B------:R-:W-:Y:S05]  /*2310*/  BSYNC.RECONVERGENT B0 ;  /* 0x0000000000007941 */ /* 0x000fea0003800200 */
.L_x_137:
[----:B------:R-:W0:Y:S02]  /*2320*/  LDCU UR5, c[0x0][0x374] ;  /* 0x00006e80ff0577ac */ /* 0x000e240008000800 */
[----:B0-----:R-:W-:-:S06]  /*2330*/  UIADD3 UR4, UPT, UPT, UR5, UR4, URZ ;  /* 0x0000000405047290 */ /* 0x001fcc000fffe0ff */
[----:B------:R-:W-:-:S13]  /*2340*/  ISETP.LE.AND P0, PT, R8, UR4, PT ;  /* 0x0000000408007c0c */ /* 0x000fda000bf03270 */
[----:B------:R-:W-:Y:S05]  /*2350*/  @!P0 BRA `(.L_x_140) ;  /* 0xfffffff800ec8947 */ /* 0x000fea000383ffff */
.L_x_136:
[----:B------:R-:W0:Y:S01]  /*2360*/  LDC R4, c[0x0][0x370] ;  /* 0x0000dc00ff047b82 */ /* 0x000e220000000800 */
[----:B------:R-:W1:Y:S01]  /*2370*/  LDCU UR4, c[0x0][0x3c8] ;  /* 0x00007900ff0477ac */ /* 0x000e620008000800 */
[----:B0-----:R-:W-:-:S05]  /*2380*/  IMAD.IADD R3, R4, 0x1, R3 ;  /* 0x0000000104037824 */ /* 0x001fca00078e0203 */
[----:B-1----:R-:W-:-:S13]  /*2390*/  ISETP.GE.AND P0, PT, R3, UR4, PT ;  /* 0x0000000403007c0c */ /* 0x002fda000bf06270 */
[----:B------:R-:W-:Y:S05]  /*23a0*/  @!P0 BRA `(.L_x_141) ;  /* 0xfffffff8009c8947 */ /* 0x000fea000383ffff */
[----:B------:R-:W-:Y:S05]  /*23b0*/  EXIT ;  /* 0x000000000000794d */ /* 0x000fea0003800000 */
.L_x_135:
        /* <DEDUP_REMOVED lines=15> */
.L_x_146:
        /* <DEDUP_REMOVED lines=48> */
.L_x_145:
        /* <DEDUP_REMOVED lines=31> */
.L_x_144:
[----:B------:R-:W-:Y:S05]  /*29a0*/  BSYNC.RECONVERGENT B0 ;  /* 0x0000000000007941 */ /* 0x000fea0003800200 */
.L_x_143:
[----:B------:R-:W0:Y:S02]  /*29b0*/  LDCU UR5, c[0x0][0x374] ;  /* 0x00006e80ff0577ac */ /* 0x000e240008000800 */
[----:B0-----:R-:W-:-:S06]  /*29c0*/  UIADD3 UR4, UPT, UPT, UR5, UR4, URZ ;  /* 0x0000000405047290 */ /* 0x001fcc000fffe0ff */
[----:B------:R-:W-:-:S13]  /*29d0*/  ISETP.LE.AND P0, PT, R8, UR4, PT ;  /* 0x0000000408007c0c */ /* 0x000fda000bf03270 */
[----:B------:R-:W-:Y:S05]  /*29e0*/  @!P0 BRA `(.L_x_146) ;  /* 0xfffffff800b08947 */ /* 0x000fea000383ffff */
.L_x_142:
[----:B------:R-:W0:Y:S01]  /*29f0*/  LDC R4, c[0x0][0x370] ;  /* 0x0000dc00ff047b82 */ /* 0x000e220000000800 */
[----:B------:R-:W1:Y:S01]  /*2a00*/  LDCU UR4, c[0x0][0x3c8] ;  /* 0x00007900ff0477ac */ /* 0x000e620008000800 */
[----:B0-----:R-:W-:-:S05]  /*2a10*/  IMAD.IADD R3, R4, 0x1, R3 ;  /* 0x0000000104037824 */ /* 0x001fca00078e0203 */
[----:B-1----:R-:W-:-:S13]  /*2a20*/  ISETP.GE.AND P0, PT, R3, UR4, PT ;  /* 0x0000000403007c0c */ /* 0x002fda000bf06270 */
[----:B------:R-:W-:Y:S05]  /*2a30*/  @!P0 BRA `(.L_x_135) ;  /* 0xfffffff800608947 */ /* 0x000fea000383ffff */
[----:B------:R-:W-:Y:S05]  /*2a40*/  EXIT ;  /* 0x000000000000794d */ /* 0x000fea0003800000 */
.L_x_147:
        /* <DEDUP_REMOVED lines=11> */
.L_x_357:


//--------------------- .text._ZN18transformer_engine8kv_cache23reindex_kv_cache_kernelI13__nv_fp8_e4m3EEvPT_S4_PiS5_S5_iiiii --------------------------
	.section	.text._ZN18transformer_engine8kv_cache23reindex_kv_cache_kernelI13__nv_fp8_e4m3EEvPT_S4_PiS5_S5_iiiii,"ax",@progbits
	.align	128
        .global         _ZN18transformer_engine8kv_cache23reindex_kv_cache_kernelI13__nv_fp8_e4m3EEvPT_S4_PiS5_S5_iiiii
        .type           _ZN18transformer_engine8kv_cache23reindex_kv_cache_kernelI13__nv_fp8_e4m3EEvPT_S4_PiS5_S5_iiiii,@function
        .size           _ZN18transformer_engine8kv_cache23reindex_kv_cache_kernelI13__nv_fp8_e4m3EEvPT_S4_PiS5_S5_iiiii,(.L_x_358 - _ZN18transformer_engine8kv_cache23reindex_kv_cache_kernelI13__nv_fp8_e4m3EEvPT_S4_PiS5_S5_iiiii)
        .other          _ZN18transformer_engine8kv_cache23reindex_kv_cache_kernelI13__nv_fp8_e4m3EEvPT_S4_PiS5_S5_iiiii,@"STO_CUDA_ENTRY STV_DEFAULT"
_ZN18transformer_engine8kv_cache23reindex_kv_cache_kernelI13__nv_fp8_e4m3EEvPT_S4_PiS5_S5_iiiii:
.text._ZN18transformer_engine8kv_cache23reindex_kv_cache_kernelI13__nv_fp8_e4m3EEvPT_S4_PiS5_S5_iiiii:
        /* <DEDUP_REMOVED lines=19> */
.L_x_150:
        /* <DEDUP_REMOVED lines=53> */
.L_x_149:
        /* <DEDUP_REMOVED lines=33> */
.L_x_151:
        /* <DEDUP_REMOVED lines=21> */
.L_x_152:
[----:B------:R-:W-:Y:S05]  /*07e0*/  BRA.U !UP1, `(.L_x_148) ;  /* 0x0000000109347547 */ /* 0x000fea000b800000 */
[----:B------:R-:W0:Y:S02]  /*07f0*/  LDC.64 R6, c[0x0][0x390] ;  /* 0x0000e400ff067b82 */ /* 0x000e240000000a00 */
[----:B0-----:R-:W-:-:S05]  /*0800*/  IMAD.WIDE.U32 R4, R3, 0x4, R6 ;  /* 0x0000000403047825 */ /* 0x001fca00078e0006 */
[----:B------:R0:W5:Y:S01]  /*0810*/  LDG.E R0, desc[UR10][R4.64] ;  /* 0x0000000a04007981 */ /* 0x000162000c1e1900 */
[----:B------:R-:W-:-:S05]  /*0820*/  UMOV UR4, URZ ;  /* 0x000000ff00047c82 */ /* 0x000fca0008000000 */
.L_x_153:
        /* <DEDUP_REMOVED lines=9> */
.L_x_148:
        /* <DEDUP_REMOVED lines=15> */
.L_x_160:
        /* <DEDUP_REMOVED lines=19> */
.L_x_159:
        /* <DEDUP_REMOVED lines=16> */
.L_x_158:
        /* <DEDUP_REMOVED lines=21> */
.L_x_157:
[----:B------:R-:W-:Y:S05]  /*0d30*/  BSYNC.RECONVERGENT B0 ;  /* 0x0000000000007941 */ /* 0x000fea0003800200 */
.L_x_156:
[----:B------:R-:W0:Y:S02]  /*0d40*/  LDCU UR7, c[0x0][0x370] ;  /* 0x00006e00ff0777ac */ /* 0x000e240008000800 */
[----:B0-----:R-:W-:-:S06]  /*0d50*/  UIADD3 UR6, UPT, UPT, UR7, UR6, URZ ;  /* 0x0000000607067290 */ /* 0x001fcc000fffe0ff */
[----:B------:R-:W-:-:S13]  /*0d60*/  ISETP.LE.AND P1, PT, R14, UR6, PT ;  /* 0x000000060e007c0c */ /* 0x000fda000bf23270 */
[----:B------:R-:W-:Y:S05]  /*0d70*/  @!P1 BRA `(.L_x_159) ;  /* 0xfffffffc00589947 */ /* 0x000fea000383ffff */
.L_x_155:
[----:B------:R-:W-:Y:S05]  /*0d80*/  @P0 BRA `(.L_x_160) ;  /* 0xfffffffc00080947 */ /* 0x000fea000383ffff */
[----:B------:R-:W-:Y:S05]  /*0d90*/  EXIT ;  /* 0x000000000000794d */ /* 0x000fea0003800000 */
.L_x_154:
[----:B------:R-:W-:-:S07]  /*0da0*/  IMAD.MOV.U32 R3, RZ, RZ, RZ ;  /* 0x000000ffff037224 */ /* 0x000fce00078e00ff */
.L_x_166:
        /* <DEDUP_REMOVED lines=22> */
.L_x_165:
        /* <DEDUP_REMOVED lines=11> */
.L_x_164:
        /* <DEDUP_REMOVED lines=29> */
.L_x_163:
[----:B------:R-:W-:Y:S05]  /*1190*/  BSYNC.RECONVERGENT B0 ;  /* 0x0000000000007941 */ /* 0x000fea0003800200 */
.L_x_162:
[----:B------:R-:W0:Y:S02]  /*11a0*/  LDCU UR7, c[0x0][0x370] ;  /* 0x00006e00ff0777ac */ /* 0x000e240008000800 */
[----:B0-----:R-:W-:-:S06]  /*11b0*/  UIADD3 UR6, UPT, UPT, UR7, UR6, URZ ;  /* 0x0000000607067290 */ /* 0x001fcc000fffe0ff */
[----:B------:R-:W-:-:S13]  /*11c0*/  ISETP.LE.AND P0, PT, R12, UR6, PT ;  /* 0x000000060c007c0c */ /* 0x000fda000bf03270 */
[----:B------:R-:W-:Y:S05]  /*11d0*/  @!P0 BRA `(.L_x_165) ;  /* 0xfffffffc004c8947 */ /* 0x000fea000383ffff */
.L_x_161:
[----:B------:R-:W-:-:S05]  /*11e0*/  VIADD R3, R3, 0x1 ;  /* 0x0000000103037836 */ /* 0x000fca0000000000 */
[----:B------:R-:W-:-:S13]  /*11f0*/  ISETP.NE.AND P0, PT, R3, R2, PT ;  /* 0x000000020300720c */ /* 0x000fda0003f05270 */
[----:B------:R-:W-:Y:S05]  /*1200*/  @!P0 EXIT ;  /* 0x000000000000894d */ /* 0x000fea0003800000 */
[----:B------:R-:W-:Y:S05]  /*1210*/  BRA `(.L_x_166) ;  /* 0xfffffff800e47947 */ /* 0x000fea000383ffff */
.L_x_167:
        /* <DEDUP_REMOVED lines=14> */
.L_x_358:


//--------------------- .text._ZN18transformer_engine8kv_cache23copy_to_kv_cache_kernelI13__nv_bfloat16EEvPT_S4_S4_S4_PiS5_S5_15NVTE_QKV_Formatiiiiiiib --------------------------
	.section	.text._ZN18transformer_engine8kv_cache23copy_to_kv_cache_kernelI13__nv_bfloat16EEvPT_S4_S4_S4_PiS5_S5_15NVTE_QKV_Formatiiiiiiib,"ax",@progbits
	.align	128
        .global         _ZN18transformer_engine8kv_cache23copy_to_kv_cache_kernelI13__nv_bfloat16EEvPT_S4_S4_S4_PiS5_S5_15NVTE_QKV_Formatiiiiiiib
        .type           _ZN18transformer_engine8kv_cache23copy_to_kv_cache_kernelI13__nv_bfloat16EEvPT_S4_S4_S4_PiS5_S5_15NVTE_QKV_Formatiiiiiiib,@function
        .size           _ZN18transformer_engine8kv_cache23copy_to_kv_cache_kernelI13__nv_bfloat16EEvPT_S4_S4_S4_PiS5_S5_15NVTE_QKV_Formatiiiiiiib,(.L_x_359 - _ZN18transformer_engine8kv_cache23copy_to_kv_cache_kernelI13__nv_bfloat16EEvPT_S4_S4_S4_PiS5_S5_15NVTE_QKV_Formatiiiiiiib)
        .other          _ZN18transformer_engine8kv_cache23copy_to_kv_cache_kernelI13__nv_bfloat16EEvPT_S4_S4_S4_PiS5_S5_15NVTE_QKV_Formatiiiiiiib,@"STO_CUDA_ENTRY STV_DEFAULT"
_ZN18transformer_engine8kv_cache23copy_to_kv_cache_kernelI13__nv_bfloat16EEvPT_S4_S4_S4_PiS5_S5_15NVTE_QKV_Formatiiiiiiib:
.text._ZN18transformer_engine8kv_cache23copy_to_kv_cache_kernelI13__nv_bfloat16EEvPT_S4_S4_S4_PiS5_S5_15NVTE_QKV_Formatiiiiiiib:
        /* <DEDUP_REMOVED lines=55> */
.L_x_176:
        /* <DEDUP_REMOVED lines=15> */
.L_x_175:
        /* <DEDUP_REMOVED lines=19> */
[----:B------:R-:W-:-:S05]  /*0590*/  IMAD R9, R9, R8, R10 ;  /* 0x0000000809097224 */ /* 0x000fca00078e020a */
[----:B------:R-:W-:-:S13]  /*05a0*/  ISETP.GT.U32.AND P0, PT, R12, R9, PT ;  /* 0x000000090c00720c */ /* 0x000fda0003f04070 */
[----:B------:R-:W-:Y:S01]  /*05b0*/  @!P0 IMAD.IADD R9, R9, 0x1, -R12 ;  /* 0x0000000109098824 */ /* 0x000fe200078e0a0c */
[----:B------:R-:W-:-:S04]  /*05c0*/  ISETP.NE.AND P0, PT, R0, RZ, PT ;  /* 0x000000ff0000720c */ /* 0x000fc80003f05270 */
[----:B------:R-:W-:-:S13]  /*05d0*/  ISETP.GT.U32.AND P1, PT, R12, R9, PT ;  /* 0x000000090c00720c */ /* 0x000fda0003f24070 */
[----:B------:R-:W-:Y:S02]  /*05e0*/  @!P1 IMAD.IADD R9, R9, 0x1, -R12 ;  /* 0x0000000109099824 */ /* 0x000fe400078e0a0c */
[----:B------:R-:W-:Y:S02]  /*05f0*/  IMAD.MOV.U32 R12, RZ, RZ, R2 ;  /* 0x000000ffff0c7224 */ /* 0x000fe400078e0002 */
[----:B------:R-:W-:-:S04]  /*0600*/  IMAD.MOV.U32 R7, RZ, RZ, R9 ;  /* 0x000000ffff077224 */ /* 0x000fc800078e0009 */
[----:B------:R-:W-:Y:S01]  /*0610*/  @!P2 IMAD.MOV R7, RZ, RZ, -R7 ;  /* 0x000000ffff07a224 */ /* 0x000fe200078e0a07 */
[----:B------:R-:W-:-:S07]  /*0620*/  @!P0 LOP3.LUT R7, RZ, R0, RZ, 0x33, !PT ;  /* 0x00000000ff078212 */ /* 0x000fce00078e33ff */
.L_x_174:
[----:B------:R-:W-:-:S13]  /*0630*/  ISETP.GE.AND P1, PT, R12, UR11, PT ;  /* 0x0000000b0c007c0c */ /* 0x000fda000bf26270 */
[----:B------:R-:W0:Y:S01]  /*0640*/  @!P1 LDC R10, c[0x0][0x3cc] ;  /* 0x0000f300ff0a9b82 */ /* 0x000e220000000800 */
[----:B------:R-:W-:-:S07]  /*0650*/  @!P1 SHF.R.S32.HI R18, RZ, 0x1f, R12 ;  /* 0x0000001fff129819 */ /* 0x000fce000001140c */
[----:B------:R-:W1:Y:S01]  /*0660*/  @!P1 LDC.64 R8, c[0x0][0x380] ;  /* 0x0000e000ff089b82 */ /* 0x000e620000000a00 */
[----:B0-----:R-:W-:-:S04]  /*0670*/  @!P1 IMAD R10, R3, R10, UR6 ;  /* 0x00000006030a9e24 */ /* 0x001fc8000f8e020a */
[----:B------:R-:W-:-:S05]  /*0680*/  @!P1 IMAD R11, R10, UR11, RZ ;  /* 0x0000000b0a0b9c24 */ /* 0x000fca000f8e02ff */
[----:B------:R-:W-:-:S04]  /*0690*/  @!P1 IADD3 R10, P0, PT, R11, R12, RZ ;  /* 0x0000000c0b0a9210 */ /* 0x000fc80007f1e0ff */
[----:B------:R-:W-:Y:S02]  /*06a0*/  @!P1 LEA.HI.X.SX32 R11, R11, R18, 0x1, P0 ;  /* 0x000000120b0b9211 */ /* 0x000fe400000f0eff */
[----:B-1----:R-:W-:-:S04]  /*06b0*/  @!P1 LEA R14, P0, R10, R8, 0x1 ;  /* 0x000000080a0e9211 */ /* 0x002fc800078008ff */
[----:B------:R-:W-:Y:S02]  /*06c0*/  @!P1 LEA.HI.X R15, R10, R9, R11, 0x1, P0 ;  /* 0x000000090a0f9211 */ /* 0x000fe400000f0c0b */
[----:B------:R-:W0:Y:S03]  /*06d0*/  @!P1 LDC.64 R8, c[0x0][0x390] ;  /* 0x0000e400ff089b82 */ /* 0x000e260000000a00 */
[----:B------:R1:W2:Y:S01]  /*06e0*/  @!P1 LDG.E.U16 R19, desc[UR12][R14.64] ;  /* 0x0000000c0e139981 */ /* 0x0002a2000c1e1500 */
[----:B------:R-:W-:Y:S01]  /*06f0*/  ISETP.GE.AND P0, PT, R12, UR4, PT ;  /* 0x000000040c007c0c */ /* 0x000fe2000bf06270 */
[----:B------:R-:W-:-:S04]  /*0700*/  @!P1 IMAD R13, R0, R3, R7 ;  /* 0x00000003000d9224 */ /* 0x000fc800078e0207 */
[----:B------:R-:W-:-:S05]  /*0710*/  @!P1 IMAD R17, R13, UR11, RZ ;  /* 0x0000000b0d119c24 */ /* 0x000fca000f8e02ff */
[----:B------:R-:W-:-:S03]  /*0720*/  @!P1 IADD3 R20, P3, PT, R17, R12, RZ ;  /* 0x0000000c11149210 */ /* 0x000fc60007f7e0ff */
[----:B------:R-:W3:Y:S01]  /*0730*/  @!P0 LDC R16, c[0x0][0x3cc] ;  /* 0x0000f300ff108b82 */ /* 0x000ee20000000800 */
[----:B------:R-:W-:Y:S02]  /*0740*/  @!P0 SHF.R.S32.HI R13, RZ, 0x1f, R12 ;  /* 0x0000001fff0d8819 */ /* 0x000fe4000001140c */
[----:B------:R-:W-:Y:S02]  /*0750*/  @!P1 LEA.HI.X.SX32 R17, R17, R18, 0x1, P3 ;  /* 0x0000001211119211 */ /* 0x000fe400018f0eff */
[----:B0-----:R-:W-:-:S03]  /*0760*/  @!P1 LEA R8, P3, R20, R8, 0x1 ;  /* 0x0000000814089211 */ /* 0x001fc600078608ff */
[----:B------:R-:W0:Y:S01]  /*0770*/  @!P0 LDC.64 R10, c[0x0][0x388] ;  /* 0x0000e200ff0a8b82 */ /* 0x000e220000000a00 */
[----:B------:R-:W-:Y:S01]  /*0780*/  @!P1 LEA.HI.X R9, R20, R9, R17, 0x1, P3 ;  /* 0x0000000914099211 */ /* 0x000fe200018f0c11 */
[----:B---3--:R-:W-:-:S04]  /*0790*/  @!P0 IMAD R16, R3, R16, UR6 ;  /* 0x0000000603108e24 */ /* 0x008fc8000f8e0210 */
[----:B------:R-:W-:-:S05]  /*07a0*/  @!P0 IMAD R16, R16, UR4, RZ ;  /* 0x0000000410108c24 */ /* 0x000fca000f8e02ff */
[----:B-1----:R-:W-:-:S04]  /*07b0*/  @!P0 IADD3 R14, P2, PT, R16, R12, RZ ;  /* 0x0000000c100e8210 */ /* 0x002fc80007f5e0ff */
[----:B------:R-:W-:Y:S02]  /*07c0*/  @!P0 LEA.HI.X.SX32 R16, R16, R13, 0x1, P2 ;  /* 0x0000000d10108211 */ /* 0x000fe400010f0eff */
[----:B0-----:R-:W-:-:S04]  /*07d0*/  @!P0 LEA R10, P2, R14, R10, 0x1 ;  /* 0x0000000a0e0a8211 */ /* 0x001fc800078408ff */
[----:B------:R-:W-:Y:S02]  /*07e0*/  @!P0 LEA.HI.X R11, R14, R11, R16, 0x1, P2 ;  /* 0x0000000b0e0b8211 */ /* 0x000fe400010f0c10 */
[----:B------:R-:W0:Y:S01]  /*07f0*/  @!P0 LDC.64 R14, c[0x0][0x398] ;  /* 0x0000e600ff0e8b82 */ /* 0x000e220000000a00 */
[----:B--2---:R1:W-:Y:S04]  /*0800*/  @!P1 STG.E.U16 desc[UR12][R8.64], R19 ;  /* 0x0000001308009986 */ /* 0x0043e8000c10150c */
[----:B------:R-:W2:Y:S01]  /*0810*/  @!P0 LDG.E.U16 R11, desc[UR12][R10.64] ;  /* 0x0000000c0a0b8981 */ /* 0x000ea2000c1e1500 */
[----:B------:R-:W-:-:S04]  /*0820*/  @!P0 IMAD R16, R0, R3, R7 ;  /* 0x0000000300108224 */ /* 0x000fc800078e0207 */
[----:B------:R-:W-:-:S05]  /*0830*/  @!P0 IMAD R16, R16, UR4, RZ ;  /* 0x0000000410108c24 */ /* 0x000fca000f8e02ff */
[----:B------:R-:W-:Y:S01]  /*0840*/  @!P0 IADD3 R17, P1, PT, R16, R12, RZ ;  /* 0x0000000c10118210 */ /* 0x000fe20007f3e0ff */
[----:B------:R-:W-:-:S03]  /*0850*/  VIADD R12, R12, UR15 ;  /* 0x0000000f0c0c7c36 */ /* 0x000fc60008000000 */
[----:B------:R-:W-:Y:S02]  /*0860*/  @!P0 LEA.HI.X.SX32 R16, R16, R13, 0x1, P1 ;  /* 0x0000000d10108211 */ /* 0x000fe400008f0eff */
[----:B0-----:R-:W-:-:S04]  /*0870*/  @!P0 LEA R14, P1, R17, R14, 0x1 ;  /* 0x0000000e110e8211 */ /* 0x001fc800078208ff */
[----:B------:R-:W-:-:S05]  /*0880*/  @!P0 LEA.HI.X R15, R17, R15, R16, 0x1, P1 ;  /* 0x0000000f110f8211 */ /* 0x000fca00008f0c10 */
[----:B--2---:R1:W-:Y:S01]  /*0890*/  @!P0 STG.E.U16 desc[UR12][R14.64], R11 ;  /* 0x0000000b0e008986 */ /* 0x0043e2000c10150c */
[----:B------:R-:W-:-:S13]  /*08a0*/  ISETP.GE.AND P0, PT, R12, UR5, PT ;  /* 0x000000050c007c0c */ /* 0x000fda000bf06270 */
[----:B-1----:R-:W-:Y:S05]  /*08b0*/  @!P0 BRA `(.L_x_174) ;  /* 0xfffffffc005c8947 */ /* 0x002fea000383ffff */
.L_x_173:
[----:B------:R-:W-:Y:S05]  /*08c0*/  BSYNC.RECONVERGENT B0 ;  /* 0x0000000000007941 */ /* 0x000fea0003800200 */
.L_x_172:
[----:B------:R-:W-:-:S06]  /*08d0*/  UIADD3 UR6, UPT, UPT, UR16, UR6, URZ ;  /* 0x0000000610067290 */ /* 0x000fcc000fffe0ff */
[----:B------:R-:W-:-:S13]  /*08e0*/  ISETP.LE.AND P0, PT, R5, UR6, PT ;  /* 0x0000000605007c0c */ /* 0x000fda000bf03270 */
[----:B------:R-:W-:Y:S05]  /*08f0*/  @!P0 BRA `(.L_x_175) ;  /* 0xfffffff800d88947 */ /* 0x000fea000383ffff */
.L_x_171:
[----:B------:R-:W0:Y:S01]  /*0900*/  LDCU UR6, c[0x0][0x3c8] ;  /* 0x00007900ff0677ac */ /* 0x000e220008000800 */
[----:B-1----:R-:W-:-:S05]  /*0910*/  IMAD.IADD R3, R4, 0x1, R3 ;  /* 0x0000000104037824 */ /* 0x002fca00078e0203 */
[----:B0-----:R-:W-:-:S13]  /*0920*/  ISETP.GE.AND P0, PT, R3, UR6, PT ;  /* 0x0000000603007c0c */ /* 0x001fda000bf06270 */
[----:B------:R-:W-:Y:S05]  /*0930*/  @!P0 BRA `(.L_x_176) ;  /* 0xfffffff8008c8947 */ /* 0x000fea000383ffff */
[----:B------:R-:W-:Y:S05]  /*0940*/  EXIT ;  /* 0x000000000000794d */ /* 0x000fea0003800000 */
.L_x_170:
        /* <DEDUP_REMOVED lines=15> */
.L_x_181:
        /* <DEDUP_REMOVED lines=48> */
.L_x_180:
        /* <DEDUP_REMOVED lines=12> */
[----:B------:R-:W-:Y:S02]  /*0e00*/  ISETP.GE.AND P0, PT, R14, UR4, PT ;  /* 0x000000040e007c0c */ /* 0x000fe4000bf06270 */
[----:B------:R-:W-:-:S05]  /*0e10*/  @!P1 IADD3 R22, P3, PT, R11, R14, RZ ;  /* 0x0000000e0b169210 */ /* 0x000fca0007f7e0ff */
[----:B------:R-:W-:-:S06]  /*0e20*/  @!P1 IMAD.X R20, R12, 0x1, R20, P3 ;  /* 0x000000010c149824 */ /* 0x000fcc00018e0614 */
[----:B------:R-:W3:Y:S01]  /*0e30*/  @!P0 LDC R18, c[0x0][0x3cc] ;  /* 0x0000f300ff128b82 */ /* 0x000ee20000000800 */
[----:B0-----:R-:W-:-:S07]  /*0e40*/  @!P1 LEA R6, P3, R22, R6, 0x1 ;  /* 0x0000000616069211 */ /* 0x001fce00078608ff */
[----:B------:R-:W0:Y:S01]  /*0e50*/  @!P0 LDC.64 R4, c[0x0][0x388] ;  /* 0x0000e200ff048b82 */ /* 0x000e220000000a00 */
[----:B------:R-:W-:Y:S01]  /*0e60*/  @!P1 LEA.HI.X R7, R22, R7, R20, 0x1, P3 ;  /* 0x0000000716079211 */ /* 0x000fe200018f0c14 */
[----:B---3--:R-:W-:-:S04]  /*0e70*/  @!P0 IMAD R18, R3, R18, UR6 ;  /* 0x0000000603128e24 */ /* 0x008fc8000f8e0212 */
[----:B------:R-:W-:Y:S01]  /*0e80*/  @!P0 IMAD R19, R18, UR4, RZ ;  /* 0x0000000412138c24 */ /* 0x000fe2000f8e02ff */
[----:B------:R-:W-:-:S04]  /*0e90*/  @!P0 SHF.R.S32.HI R18, RZ, 0x1f, R14 ;  /* 0x0000001fff128819 */ /* 0x000fc8000001140e */
[----:B------:R-:W-:-:S04]  /*0ea0*/  @!P0 IADD3 R21, P2, PT, R19, R14, RZ ;  /* 0x0000000e13158210 */ /* 0x000fc80007f5e0ff */
[----:B-1----:R-:W-:Y:S02]  /*0eb0*/  @!P0 LEA.HI.X.SX32 R16, R19, R18, 0x1, P2 ;  /* 0x0000001213108211 */ /* 0x002fe400010f0eff */
[----:B0-----:R-:W-:-:S04]  /*0ec0*/  @!P0 LEA R4, P2, R21, R4, 0x1 ;  /* 0x0000000415048211 */ /* 0x001fc800078408ff */
[----:B------:R-:W-:Y:S02]  /*0ed0*/  @!P0 LEA.HI.X R5, R21, R5, R16, 0x1, P2 ;  /* 0x0000000515058211 */ /* 0x000fe400010f0c10 */
[----:B------:R-:W0:Y:S01]  /*0ee0*/  @!P0 LDC.64 R16, c[0x0][0x398] ;  /* 0x0000e600ff108b82 */ /* 0x000e220000000a00 */
[----:B--2---:R1:W-:Y:S04]  /*0ef0*/  @!P1 STG.E.U16 desc[UR12][R6.64], R15 ;  /* 0x0000000f06009986 */ /* 0x0043e8000c10150c */
[----:B------:R-:W2:Y:S01]  /*0f00*/  @!P0 LDG.E.U16 R5, desc[UR12][R4.64] ;  /* 0x0000000c04058981 */ /* 0x000ea2000c1e1500 */
[----:B------:R-:W-:Y:S01]  /*0f10*/  @!P0 IADD3 R19, P1, PT, R10, R14, RZ ;  /* 0x0000000e0a138210 */ /* 0x000fe20007f3e0ff */
[----:B------:R-:W-:-:S04]  /*0f20*/  VIADD R14, R14, UR15 ;  /* 0x0000000f0e0e7c36 */ /* 0x000fc80008000000 */
[----:B------:R-:W-:Y:S01]  /*0f30*/  @!P0 IMAD.X R18, R13, 0x1, R18, P1 ;  /* 0x000000010d128824 */ /* 0x000fe200008e0612 */
[----:B0-----:R-:W-:-:S04]  /*0f40*/  @!P0 LEA R16, P1, R19, R16, 0x1 ;  /* 0x0000001013108211 */ /* 0x001fc800078208ff */
[----:B------:R-:W-:-:S05]  /*0f50*/  @!P0 LEA.HI.X R17, R19, R17, R18, 0x1, P1 ;  /* 0x0000001113118211 */ /* 0x000fca00008f0c12 */
[----:B--2---:R1:W-:Y:S01]  /*0f60*/  @!P0 STG.E.U16 desc[UR12][R16.64], R5 ;  /* 0x0000000510008986 */ /* 0x0043e2000c10150c */
[----:B------:R-:W-:-:S13]  /*0f70*/  ISETP.GE.AND P0, PT, R14, UR5, PT ;  /* 0x000000050e007c0c */ /* 0x000fda000bf06270 */
[----:B-1----:R-:W-:Y:S05]  /*0f80*/  @!P0 BRA `(.L_x_180) ;  /* 0xfffffffc006c8947 */ /* 0x002fea000383ffff */
.L_x_179:
[----:B------:R-:W-:Y:S05]  /*0f90*/  BSYNC.RECONVERGENT B0 ;  /* 0x0000000000007941 */ /* 0x000fea0003800200 */
.L_x_178:
[----:B------:R-:W0:Y:S02]  /*0fa0*/  LDCU UR8, c[0x0][0x374] ;  /* 0x00006e80ff0877ac */ /* 0x000e240008000800 */
[----:B0-----:R-:W-:-:S06]  /*0fb0*/  UIADD3 UR6, UPT, UPT, UR8, UR6, URZ ;  /* 0x0000000608067290 */ /* 0x001fcc000fffe0ff */
[----:B------:R-:W-:-:S13]  /*0fc0*/  ISETP.LE.AND P0, PT, R8, UR6, PT ;  /* 0x0000000608007c0c */ /* 0x000fda000bf03270 */
[----:B------:R-:W-:Y:S05]  /*0fd0*/  @!P0 BRA `(.L_x_181) ;  /* 0xfffffff800988947 */ /* 0x000fea000383ffff */
.L_x_177:
[----:B------:R-:W0:Y:S01]  /*0fe0*/  LDC R4, c[0x0][0x370] ;  /* 0x0000dc00ff047b82 */ /* 0x000e220000000800 */
[----:B------:R-:W1:Y:S01]  /*0ff0*/  LDCU UR6, c[0x0][0x3c8] ;  /* 0x00007900ff0677ac */ /* 0x000e620008000800 */
[----:B0-----:R-:W-:-:S05]  /*1000*/  IMAD.IADD R3, R4, 0x1, R3 ;  /* 0x0000000104037824 */ /* 0x001fca00078e0203 */
[----:B-1----:R-:W-:-:S13]  /*1010*/  ISETP.GE.AND P0, PT, R3, UR6, PT ;  /* 0x0000000603007c0c */ /* 0x002fda000bf06270 */
[----:B------:R-:W-:Y:S05]  /*1020*/  @!P0 BRA `(.L_x_170) ;  /* 0xfffffff800488947 */ /* 0x000fea000383ffff */
[----:B------:R-:W-:Y:S05]  /*1030*/  EXIT ;  /* 0x000000000000794d */ /* 0x000fea0003800000 */
.L_x_169:
        /* <DEDUP_REMOVED lines=20> */
.L_x_188:
[----:B------:R-:W0:Y:S02]  /*1180*/  LDC.64 R2, c[0x0][0x3a8] ;  /* 0x0000ea00ff027b82 */ /* 0x000e240000000a00 */
[----:B0-----:R-:W-:-:S05]  /*1190*/  IMAD.WIDE R2, R9, 0x4, R2 ;  /* 0x0000000409027825 */ /* 0x001fca00078e0202 */
[----:B------:R-:W2:Y:S04]  /*11a0*/  LDG.E R4, desc[UR12][R2.64+0x4] ;  /* 0x0000040c02047981 */ /* 0x000ea8000c1e1900 */
[----:B------:R-:W2:Y:S02]  /*11b0*/  LDG.E R5, desc[UR12][R2.64] ;  /* 0x0000000c02057981 */ /* 0x000ea4000c1e1900 */
[----:B--2---:R-:W-:-:S05]  /*11c0*/  IMAD.IADD R4, R4, 0x1, -R5 ;  /* 0x0000000104047824 */ /* 0x004fca00078e0a05 */
[----:B------:R-:W-:-:S13]  /*11d0*/  ISETP.LE.AND P0, PT, R4, UR8, PT ;  /* 0x0000000804007c0c */ /* 0x000fda000bf03270 */
[----:B-1----:R-:W-:Y:S05]  /*11e0*/  @P0 BRA `(.L_x_183) ;  /* 0x0000000400400947 */ /* 0x002fea0003800000 */
        /* <DEDUP_REMOVED lines=8> */
.L_x_187:
[----:B------:R-:W-:Y:S01]  /*1270*/  ISETP.GE.AND P0, PT, R8, UR6, PT ;  /* 0x0000000608007c0c */ /* 0x000fe2000bf06270 */
[----:B------:R-:W-:-:S12]  /*1280*/  BSSY.RECONVERGENT B0, `(.L_x_184) ;  /* 0x0000043000007945 */ /* 0x000fd80003800200 */
[----:B-1----:R-:W-:Y:S05]  /*1290*/  @P0 BRA `(.L_x_185) ;  /* 0x0000000400040947 */ /* 0x002fea0003800000 */
        /* <DEDUP_REMOVED lines=26> */
.L_x_186:
[----:B------:R-:W-:-:S13]  /*1440*/  ISETP.GE.AND P0, PT, R13, UR14, PT ;  /* 0x0000000e0d007c0c */ /* 0x000fda000bf06270 */
[----:B-1----:R-:W0:Y:S01]  /*1450*/  @!P0 LDC.64 R6, c[0x0][0x380] ;  /* 0x0000e000ff068b82 */ /* 0x002e220000000a00 */
[----:B-----5:R-:W-:Y:S01]  /*1460*/  @!P0 VIADD R10, R17, UR4 ;  /* 0x00000004110a8c36 */ /* 0x020fe20008000000 */
[----:B------:R-:W-:-:S03]  /*1470*/  @!P0 SHF.R.S32.HI R14, RZ, 0x1f, R13 ;  /* 0x0000001fff0e8819 */ /* 0x000fc6000001140d */
[----:B------:R-:W-:-:S05]  /*1480*/  @!P0 IMAD R10, R10, UR14, RZ ;  /* 0x0000000e0a0a8c24 */ /* 0x000fca000f8e02ff */
[----:B------:R-:W-:-:S04]  /*1490*/  @!P0 IADD3 R11, P1, PT, R10, R13, RZ ;  /* 0x0000000d0a0b8210 */ /* 0x000fc80007f3e0ff */
[----:B------:R-:W-:Y:S02]  /*14a0*/  @!P0 LEA.HI.X.SX32 R10, R10, R14, 0x1, P1 ;  /* 0x0000000e0a0a8211 */ /* 0x000fe400008f0eff */
[----:B0-----:R-:W-:-:S04]  /*14b0*/  @!P0 LEA R18, P1, R11, R6, 0x1 ;  /* 0x000000060b128211 */ /* 0x001fc800078208ff */
[----:B------:R-:W-:Y:S02]  /*14c0*/  @!P0 LEA.HI.X R19, R11, R7, R10, 0x1, P1 ;  /* 0x000000070b138211 */ /* 0x000fe400008f0c0a */
[----:B------:R-:W0:Y:S04]  /*14d0*/  @!P0 LDC.64 R6, c[0x0][0x390] ;  /* 0x0000e400ff068b82 */ /* 0x000e280000000a00 */
[----:B------:R-:W2:Y:S01]  /*14e0*/  @!P0 LDG.E.U16 R19, desc[UR12][R18.64] ;  /* 0x0000000c12138981 */ /* 0x000ea2000c1e1500 */
[----:B------:R-:W-:Y:S01]  /*14f0*/  ISETP.GE.AND P1, PT, R13, UR7, PT ;  /* 0x000000070d007c0c */ /* 0x000fe2000bf26270 */
[----:B------:R-:W-:-:S04]  /*1500*/  @!P0 IMAD R15, R0, R9, R12 ;  /* 0x00000009000f8224 */ /* 0x000fc800078e020c */
[----:B------:R-:W-:-:S05]  /*1510*/  @!P0 IMAD R15, R15, UR14, RZ ;  /* 0x0000000e0f0f8c24 */ /* 0x000fca000f8e02ff */
[----:B------:R-:W-:-:S03]  /*1520*/  @!P0 IADD3 R22, P2, PT, R15, R13, RZ ;  /* 0x0000000d0f168210 */ /* 0x000fc60007f5e0ff */
[----:B------:R-:W1:Y:S01]  /*1530*/  @!P1 LDC.64 R10, c[0x0][0x388] ;  /* 0x0000e200ff0a9b82 */ /* 0x000e620000000a00 */
[----:B------:R-:W-:Y:S01]  /*1540*/  @!P1 VIADD R20, R17, UR4 ;  /* 0x0000000411149c36 */ /* 0x000fe20008000000 */
[----:B------:R-:W-:Y:S02]  /*1550*/  @!P1 SHF.R.S32.HI R16, RZ, 0x1f, R13 ;  /* 0x0000001fff109819 */ /* 0x000fe4000001140d */
[----:B------:R-:W-:Y:S01]  /*1560*/  @!P0 LEA.HI.X.SX32 R14, R15, R14, 0x1, P2 ;  /* 0x0000000e0f0e8211 */ /* 0x000fe200010f0eff */
[----:B------:R-:W-:Y:S01]  /*1570*/  @!P1 IMAD R20, R20, UR7, RZ ;  /* 0x0000000714149c24 */ /* 0x000fe2000f8e02ff */
[----:B0-----:R-:W-:-:S04]  /*1580*/  @!P0 LEA R6, P2, R22, R6, 0x1 ;  /* 0x0000000616068211 */ /* 0x001fc800078408ff */
[----:B------:R-:W-:Y:S02]  /*1590*/  @!P1 IADD3 R21, P3, PT, R20, R13, RZ ;  /* 0x0000000d14159210 */ /* 0x000fe40007f7e0ff */
[----:B------:R-:W-:Y:S02]  /*15a0*/  @!P0 LEA.HI.X R7, R22, R7, R14, 0x1, P2 ;  /* 0x0000000716078211 */ /* 0x000fe400010f0c0e */
[----:B------:R-:W-:Y:S01]  /*15b0*/  @!P1 LEA.HI.X.SX32 R20, R20, R16, 0x1, P3 ;  /* 0x0000001014149211 */ /* 0x000fe200018f0eff */
[----:B------:R-:W0:Y:S01]  /*15c0*/  @!P1 LDC.64 R14, c[0x0][0x398] ;  /* 0x0000e600ff0e9b82 */ /* 0x000e220000000a00 */
[----:B-1----:R-:W-:-:S04]  /*15d0*/  @!P1 LEA R10, P3, R21, R10, 0x1 ;  /* 0x0000000a150a9211 */ /* 0x002fc800078608ff */
[----:B------:R-:W-:Y:S01]  /*15e0*/  @!P1 LEA.HI.X R11, R21, R11, R20, 0x1, P3 ;  /* 0x0000000b150b9211 */ /* 0x000fe200018f0c14 */
[----:B--2---:R1:W-:Y:S05]  /*15f0*/  @!P0 STG.E.U16 desc[UR12][R6.64], R19 ;  /* 0x0000001306008986 */ /* 0x0043ea000c10150c */
[----:B------:R-:W2:Y:S01]  /*1600*/  @!P1 LDG.E.U16 R11, desc[UR12][R10.64] ;  /* 0x0000000c0a0b9981 */ /* 0x000ea2000c1e1500 */
[----:B------:R-:W-:-:S04]  /*1610*/  @!P1 IMAD R18, R0, R9, R12 ;  /* 0x0000000900129224 */ /* 0x000fc800078e020c */
[----:B------:R-:W-:-:S05]  /*1620*/  @!P1 IMAD R18, R18, UR7, RZ ;  /* 0x0000000712129c24 */ /* 0x000fca000f8e02ff */
[----:B------:R-:W-:Y:S01]  /*1630*/  @!P1 IADD3 R20, P0, PT, R18, R13, RZ ;  /* 0x0000000d12149210 */ /* 0x000fe20007f1e0ff */
[----:B------:R-:W-:-:S03]  /*1640*/  VIADD R13, R13, UR9 ;  /* 0x000000090d0d7c36 */ /* 0x000fc60008000000 */
[----:B------:R-:W-:Y:S02]  /*1650*/  @!P1 LEA.HI.X.SX32 R16, R18, R16, 0x1, P0 ;  /* 0x0000001012109211 */ /* 0x000fe400000f0eff */
[----:B0-----:R-:W-:-:S04]  /*1660*/  @!P1 LEA R14, P0, R20, R14, 0x1 ;  /* 0x0000000e140e9211 */ /* 0x001fc800078008ff */
[----:B------:R-:W-:Y:S02]  /*1670*/  @!P1 LEA.HI.X R15, R20, R15, R16, 0x1, P0 ;  /* 0x0000000f140f9211 */ /* 0x000fe400000f0c10 */
[----:B------:R-:W-:-:S03]  /*1680*/  ISETP.GE.AND P0, PT, R13, UR6, PT ;  /* 0x000000060d007c0c */ /* 0x000fc6000bf06270 */
[----:B--2---:R1:W-:Y:S10]  /*1690*/  @!P1 STG.E.U16 desc[UR12][R14.64], R11 ;  /* 0x0000000b0e009986 */ /* 0x0043f4000c10150c */
[----:B------:R-:W-:Y:S05]  /*16a0*/  @!P0 BRA `(.L_x_186) ;  /* 0xfffffffc00648947 */ /* 0x000fea000383ffff */
.L_x_185:
[----:B------:R-:W-:Y:S05]  /*16b0*/  BSYNC.RECONVERGENT B0 ;  /* 0x0000000000007941 */ /* 0x000fea0003800200 */
.L_x_184:
[----:B------:R-:W-:-:S06]  /*16c0*/  UIADD3 UR4, UPT, UPT, UR10, UR4, URZ ;  /* 0x000000040a047290 */ /* 0x000fcc000fffe0ff */
[----:B------:R-:W-:-:S13]  /*16d0*/  ISETP.LE.AND P0, PT, R4, UR4, PT ;  /* 0x0000000404007c0c */ /* 0x000fda000bf03270 */
[----:B------:R-:W-:Y:S05]  /*16e0*/  @!P0 BRA `(.L_x_187) ;  /* 0xfffffff800e08947 */ /* 0x000fea000383ffff */
.L_x_183:
[----:B------:R-:W0:Y:S01]  /*16f0*/  LDC R2, c[0x0][0x370] ;  /* 0x0000dc00ff027b82 */ /* 0x000e220000000800 */
[----:B------:R-:W2:Y:S01]  /*1700*/  LDCU UR4, c[0x0][0x3c8] ;  /* 0x00007900ff0477ac */ /* 0x000ea20008000800 */
[----:B0-----:R-:W-:-:S05]  /*1710*/  IMAD.IADD R9, R2, 0x1, R9 ;  /* 0x0000000102097824 */ /* 0x001fca00078e0209 */
[----:B--2---:R-:W-:-:S13]  /*1720*/  ISETP.GE.AND P0, PT, R9, UR4, PT ;  /* 0x0000000409007c0c */ /* 0x004fda000bf06270 */
[----:B------:R-:W-:Y:S05]  /*1730*/  @!P0 BRA `(.L_x_188) ;  /* 0xfffffff800908947 */ /* 0x000fea000383ffff */
[----:B------:R-:W-:Y:S05]  /*1740*/  EXIT ;  /* 0x000000000000794d */ /* 0x000fea0003800000 */
.L_x_182:
        /* <DEDUP_REMOVED lines=15> */
.L_x_193:
        /* <DEDUP_REMOVED lines=49> */
.L_x_192:
[----:B------:R-:W-:-:S13]  /*1b50*/  ISETP.GE.AND P1, PT, R17, UR14, PT ;  /* 0x0000000e11007c0c */ /* 0x000fda000bf26270 */
[----:B------:R-:W0:Y:S01]  /*1b60*/  @!P1 LDC.64 R4, c[0x0][0x380] ;  /* 0x0000e000ff049b82 */ /* 0x000e220000000a00 */
[----:B-----5:R-:W-:Y:S01]  /*1b70*/  @!P1 VIADD R6, R12, UR4 ;  /* 0x000000040c069c36 */ /* 0x020fe20008000000 */
[----:B------:R-:W-:-:S03]  /*1b80*/  @!P1 SHF.R.S32.HI R20, RZ, 0x1f, R17 ;  /* 0x0000001fff149819 */ /* 0x000fc60000011411 */
[----:B------:R-:W-:-:S05]  /*1b90*/  @!P1 IMAD R6, R6, UR14, RZ ;  /* 0x0000000e06069c24 */ /* 0x000fca000f8e02ff */
[----:B------:R-:W-:-:S04]  /*1ba0*/  @!P1 IADD3 R7, P0, PT, R6, R17, RZ ;  /* 0x0000001106079210 */ /* 0x000fc80007f1e0ff */
[----:B------:R-:W-:Y:S02]  /*1bb0*/  @!P1 LEA.HI.X.SX32 R6, R6, R20, 0x1, P0 ;  /* 0x0000001406069211 */ /* 0x000fe400000f0eff */
[----:B0-----:R-:W-:-:S04]  /*1bc0*/  @!P1 LEA R18, P0, R7, R4, 0x1 ;  /* 0x0000000407129211 */ /* 0x001fc800078008ff */
[----:B------:R-:W-:Y:S02]  /*1bd0*/  @!P1 LEA.HI.X R19, R7, R5, R6, 0x1, P0 ;  /* 0x0000000507139211 */ /* 0x000fe400000f0c06 */
[----:B------:R-:W0:Y:S03]  /*1be0*/  @!P1 LDC.64 R4, c[0x0][0x390] ;  /* 0x0000e400ff049b82 */ /* 0x000e260000000a00 */
[----:B------:R1:W2:Y:S01]  /*1bf0*/  @!P1 LDG.E.U16 R23, desc[UR12][R18.64] ;  /* 0x0000000c12179981 */ /* 0x0002a2000c1e1500 */
[----:B------:R-:W-:Y:S02]  /*1c00*/  ISETP.GE.AND P0, PT, R17, UR7, PT ;  /* 0x0000000711007c0c */ /* 0x000fe4000bf06270 */
[----:B------:R-:W-:-:S05]  /*1c10*/  @!P1 IADD3 R25, P3, PT, R14, R17, RZ ;  /* 0x000000110e199210 */ /* 0x000fca0007f7e0ff */
[----:B------:R-:W-:-:S06]  /*1c20*/  @!P1 IMAD.X R20, R15, 0x1, R20, P3 ;  /* 0x000000010f149824 */ /* 0x000fcc00018e0614 */
[----:B------:R-:W3:Y:S01]  /*1c30*/  @!P0 LDC.64 R6, c[0x0][0x388] ;  /* 0x0000e200ff068b82 */ /* 0x000ee20000000a00 */
[----:B------:R-:W-:Y:S01]  /*1c40*/  @!P0 VIADD R22, R12, UR4 ;  /* 0x000000040c168c36 */ /* 0x000fe20008000000 */
[----:B------:R-:W-:-:S03]  /*1c50*/  @!P0 SHF.R.S32.HI R21, RZ, 0x1f, R17 ;  /* 0x0000001fff158819 */ /* 0x000fc60000011411 */
[----:B------:R-:W-:Y:S01]  /*1c60*/  @!P0 IMAD R22, R22, UR7, RZ ;  /* 0x0000000716168c24 */ /* 0x000fe2000f8e02ff */
[C---:B0-----:R-:W-:Y:S02]  /*1c70*/  @!P1 LEA R4, P3, R25.reuse, R4, 0x1 ;  /* 0x0000000419049211 */ /* 0x041fe400078608ff */
[----:B-1----:R-:W0:Y:S02]  /*1c80*/  @!P0 LDC.64 R18, c[0x0][0x398] ;  /* 0x0000e600ff128b82 */ /* 0x002e240000000a00 */
[C---:B------:R-:W-:Y:S02]  /*1c90*/  @!P0 IADD3 R24, P2, PT, R22.reuse, R17, RZ ;  /* 0x0000001116188210 */ /* 0x040fe40007f5e0ff */
[----:B------:R-:W-:Y:S02]  /*1ca0*/  @!P1 LEA.HI.X R5, R25, R5, R20, 0x1, P3 ;  /* 0x0000000519059211 */ /* 0x000fe400018f0c14 */
[----:B------:R-:W-:Y:S02]  /*1cb0*/  @!P0 LEA.HI.X.SX32 R22, R22, R21, 0x1, P2 ;  /* 0x0000001516168211 */ /* 0x000fe400010f0eff */
[----:B---3--:R-:W-:-:S04]  /*1cc0*/  @!P0 LEA R6, P2, R24, R6, 0x1 ;  /* 0x0000000618068211 */ /* 0x008fc800078408ff */
[----:B------:R-:W-:Y:S01]  /*1cd0*/  @!P0 LEA.HI.X R7, R24, R7, R22, 0x1, P2 ;  /* 0x0000000718078211 */ /* 0x000fe200010f0c16 */
[----:B--2---:R1:W-:Y:S05]  /*1ce0*/  @!P1 STG.E.U16 desc[UR12][R4.64], R23 ;  /* 0x0000001704009986 */ /* 0x0043ea000c10150c */
        /* <DEDUP_REMOVED lines=9> */
.L_x_191:
[----:B------:R-:W-:Y:S05]  /*1d80*/  BSYNC.RECONVERGENT B0 ;  /* 0x0000000000007941 */ /* 0x000fea0003800200 */
.L_x_190:
[----:B------:R-:W0:Y:S02]  /*1d90*/  LDCU UR5, c[0x0][0x374] ;  /* 0x00006e80ff0577ac */ /* 0x000e240008000800 */
[----:B0-----:R-:W-:-:S06]  /*1da0*/  UIADD3 UR4, UPT, UPT, UR5, UR4, URZ ;  /* 0x0000000405047290 */ /* 0x001fcc000fffe0ff */
[----:B------:R-:W-:-:S13]  /*1db0*/  ISETP.LE.AND P0, PT, R10, UR4, PT ;  /* 0x000000040a007c0c */ /* 0x000fda000bf03270 */
[----:B------:R-:W-:Y:S05]  /*1dc0*/  @!P0 BRA `(.L_x_193) ;  /* 0xfffffff8009c8947 */ /* 0x000fea000383ffff */
.L_x_189:
[----:B------:R-:W0:Y:S01]  /*1dd0*/  LDC R2, c[0x0][0x370] ;  /* 0x0000dc00ff027b82 */ /* 0x000e220000000800 */
[----:B------:R-:W1:Y:S01]  /*1de0*/  LDCU UR4, c[0x0][0x3c8] ;  /* 0x00007900ff0477ac */ /* 0x000e620008000800 */
[----:B0-----:R-:W-:-:S05]  /*1df0*/  IMAD.IADD R9, R2, 0x1, R9 ;  /* 0x0000000102097824 */ /* 0x001fca00078e0209 */
[----:B-1----:R-:W-:-:S13]  /*1e00*/  ISETP.GE.AND P0, PT, R9, UR4, PT ;  /* 0x0000000409007c0c */ /* 0x002fda000bf06270 */
[----:B------:R-:W-:Y:S05]  /*1e10*/  @!P0 BRA `(.L_x_182) ;  /* 0xfffffff8004c8947 */ /* 0x000fea000383ffff */
[----:B------:R-:W-:Y:S05]  /*1e20*/  EXIT ;  /* 0x000000000000794d */ /* 0x000fea0003800000 */
.L_x_168:
        /* <DEDUP_REMOVED lines=19> */
.L_x_200:
        /* <DEDUP_REMOVED lines=15> */
.L_x_199:
[----:B------:R-:W-:Y:S01]  /*2050*/  ISETP.GE.AND P0, PT, R2, UR6, PT ;  /* 0x0000000602007c0c */ /* 0x000fe2000bf06270 */
[----:B------:R-:W-:-:S12]  /*2060*/  BSSY.RECONVERGENT B0, `(.L_x_196) ;  /* 0x0000045000007945 */ /* 0x000fd80003800200 */
[----:B-1----:R-:W-:Y:S05]  /*2070*/  @P0 BRA `(.L_x_197) ;  /* 0x00000004000c0947 */ /* 0x002fea0003800000 */
        /* <DEDUP_REMOVED lines=17> */
[----:B------:R-:W-:Y:S01]  /*2190*/  IMAD.MOV.U32 R11, RZ, RZ, R13 ;  /* 0x000000ffff0b7224 */ /* 0x000fe200078e000d */
[----:B------:R-:W0:Y:S01]  /*21a0*/  LDC R12, c[0x0][0x3c8] ;  /* 0x0000f200ff0c7b82 */ /* 0x000e220000000800 */
[----:B------:R-:W-:-:S04]  /*21b0*/  IMAD.HI.U32 R4, R10, R5, RZ ;  /* 0x000000050a047227 */ /* 0x000fc800078e00ff */
[----:B------:R-:W-:-:S05]  /*21c0*/  IMAD R10, R4, R11, R5 ;  /* 0x0000000b040a7224 */ /* 0x000fca00078e0205 */
[----:B------:R-:W-:-:S13]  /*21d0*/  ISETP.GT.U32.AND P0, PT, R7, R10, PT ;  /* 0x0000000a0700720c */ /* 0x000fda0003f04070 */
[----:B------:R-:W-:Y:S02]  /*21e0*/  @!P0 IMAD.IADD R10, R10, 0x1, -R7 ;  /* 0x000000010a0a8824 */ /* 0x000fe400078e0a07 */
[----:B0-----:R-:W-:-:S03]  /*21f0*/  IMAD R12, R12, UR4, R3 ;  /* 0x000000040c0c7c24 */ /* 0x001fc6000f8e0203 */
[----:B------:R-:W-:Y:S01]  /*2200*/  ISETP.GT.U32.AND P0, PT, R7, R10, PT ;  /* 0x0000000a0700720c */ /* 0x000fe20003f04070 */
[C---:B------:R-:W-:Y:S02]  /*2210*/  IMAD R11, R12.reuse, UR7, RZ ;  /* 0x000000070c0b7c24 */ /* 0x040fe4000f8e02ff */
[----:B------:R-:W-:-:S03]  /*2220*/  IMAD R12, R12, UR11, RZ ;  /* 0x0000000b0c0c7c24 */ /* 0x000fc6000f8e02ff */
[----:B------:R-:W-:Y:S02]  /*2230*/  SHF.R.S32.HI R14, RZ, 0x1f, R11 ;  /* 0x0000001fff0e7819 */ /* 0x000fe4000001140b */
[----:B------:R-:W-:-:S05]  /*2240*/  SHF.R.S32.HI R13, RZ, 0x1f, R12 ;  /* 0x0000001fff0d7819 */ /* 0x000fca000001140c */
[----:B------:R-:W-:-:S04]  /*2250*/  @!P0 IMAD.IADD R10, R10, 0x1, -R7 ;  /* 0x000000010a0a8824 */ /* 0x000fc800078e0a07 */
[----:B------:R-:W-:Y:S01]  /*2260*/  @!P1 IMAD.MOV R10, RZ, RZ, -R10 ;  /* 0x000000ffff0a9224 */ /* 0x000fe200078e0a0a */
[----:B------:R-:W-:-:S07]  /*2270*/  @!P2 LOP3.LUT R10, RZ, R0, RZ, 0x33, !PT ;  /* 0x00000000ff0aa212 */ /* 0x000fce00078e33ff */
.L_x_198:
[----:B------:R-:W-:-:S13]  /*2280*/  ISETP.GE.AND P0, PT, R15, UR11, PT ;  /* 0x0000000b0f007c0c */ /* 0x000fda000bf06270 */
[----:B-1----:R-:W0:Y:S01]  /*2290*/  @!P0 LDC.64 R4, c[0x0][0x380] ;  /* 0x0000e000ff048b82 */ /* 0x002e220000000a00 */
[----:B------:R-:W-:Y:S02]  /*22a0*/  @!P0 SHF.R.S32.HI R20, RZ, 0x1f, R15 ;  /* 0x0000001fff148819 */ /* 0x000fe4000001140f */
[----:B------:R-:W-:-:S05]  /*22b0*/  @!P0 IADD3 R6, P1, PT, R12, R15, RZ ;  /* 0x0000000f0c068210 */ /* 0x000fca0007f3e0ff */
[----:B------:R-:W-:Y:S01]  /*22c0*/  @!P0 IMAD.X R7, R13, 0x1, R20, P1 ;  /* 0x000000010d078824 */ /* 0x000fe200008e0614 */
[----:B0-----:R-:W-:-:S04]  /*22d0*/  @!P0 LEA R16, P1, R6, R4, 0x1 ;  /* 0x0000000406108211 */ /* 0x001fc800078208ff */
[----:B------:R-:W-:Y:S02]  /*22e0*/  @!P0 LEA.HI.X R17, R6, R5, R7, 0x1, P1 ;  /* 0x0000000506118211 */ /* 0x000fe400008f0c07 */
[----:B------:R-:W0:Y:S03]  /*22f0*/  @!P0 LDC.64 R6, c[0x0][0x390] ;  /* 0x0000e400ff068b82 */ /* 0x000e260000000a00 */
[----:B------:R1:W2:Y:S01]  /*2300*/  @!P0 LDG.E.U16 R21, desc[UR12][R16.64] ;  /* 0x0000000c10158981 */ /* 0x0002a2000c1e1500 */
[----:B------:R-:W-:Y:S01]  /*2310*/  ISETP.GE.AND P1, PT, R15, UR7, PT ;  /* 0x000000070f007c0c */ /* 0x000fe2000bf26270 */
[----:B------:R-:W-:-:S04]  /*2320*/  @!P0 IMAD R18, R0, R3, R10 ;  /* 0x0000000300128224 */ /* 0x000fc800078e020a */
[----:B------:R-:W-:-:S05]  /*2330*/  @!P0 IMAD R18, R18, UR11, RZ ;  /* 0x0000000b12128c24 */ /* 0x000fca000f8e02ff */
[----:B------:R-:W-:-:S03]  /*2340*/  @!P0 IADD3 R23, P2, PT, R18, R15, RZ ;  /* 0x0000000f12178210 */ /* 0x000fc60007f5e0ff */
[----:B------:R-:W3:Y:S01]  /*2350*/  @!P1 LDC.64 R4, c[0x0][0x388] ;  /* 0x0000e200ff049b82 */ /* 0x000ee20000000a00 */
[----:B------:R-:W-:Y:S02]  /*2360*/  @!P1 SHF.R.S32.HI R19, RZ, 0x1f, R15 ;  /* 0x0000001fff139819 */ /* 0x000fe4000001140f */
[----:B------:R-:W-:Y:S02]  /*2370*/  @!P1 IADD3 R22, P3, PT, R11, R15, RZ ;  /* 0x0000000f0b169210 */ /* 0x000fe40007f7e0ff */
[----:B------:R-:W-:Y:S02]  /*2380*/  @!P0 LEA.HI.X.SX32 R20, R18, R20, 0x1, P2 ;  /* 0x0000001412148211 */ /* 0x000fe400010f0eff */
[C---:B0-----:R-:W-:Y:S01]  /*2390*/  @!P0 LEA R6, P2, R23.reuse, R6, 0x1 ;  /* 0x0000000617068211 */ /* 0x041fe200078408ff */
[----:B------:R-:W-:Y:S01]  /*23a0*/  @!P1 IMAD.X R18, R14, 0x1, R19, P3 ;  /* 0x000000010e129824 */ /* 0x000fe200018e0613 */
[----:B-1----:R-:W0:Y:S02]  /*23b0*/  @!P1 LDC.64 R16, c[0x0][0x398] ;  /* 0x0000e600ff109b82 */ /* 0x002e240000000a00 */
[----:B------:R-:W-:-:S02]  /*23c0*/  @!P0 LEA.HI.X R7, R23, R7, R20, 0x1, P2 ;  /* 0x0000000717078211 */ /* 0x000fc400010f0c14 */
[----:B---3--:R-:W-:-:S04]  /*23d0*/  @!P1 LEA R4, P3, R22, R4, 0x1 ;  /* 0x0000000416049211 */ /* 0x008fc800078608ff */
        /* <DEDUP_REMOVED lines=13> */
.L_x_197:
[----:B------:R-:W-:Y:S05]  /*24b0*/  BSYNC.RECONVERGENT B0 ;  /* 0x0000000000007941 */ /* 0x000fea0003800200 */
.L_x_196:
[----:B------:R-:W0:Y:S02]  /*24c0*/  LDCU UR5, c[0x0][0x374] ;  /* 0x00006e80ff0577ac */ /* 0x000e240008000800 */
[----:B0-----:R-:W-:-:S06]  /*24d0*/  UIADD3 UR4, UPT, UPT, UR5, UR4, URZ ;  /* 0x0000000405047290 */ /* 0x001fcc000fffe0ff */
[----:B------:R-:W-:-:S13]  /*24e0*/  ISETP.LE.AND P0, PT, R8, UR4, PT ;  /* 0x0000000408007c0c */ /* 0x000fda000bf03270 */
[----:B------:R-:W-:Y:S05]  /*24f0*/  @!P0 BRA `(.L_x_199) ;  /* 0xfffffff800d48947 */ /* 0x000fea000383ffff */
.L_x_195:
[----:B------:R-:W0:Y:S01]  /*2500*/  LDC R4, c[0x0][0x370] ;  /* 0x0000dc00ff047b82 */ /* 0x000e220000000800 */
[----:B------:R-:W2:Y:S01]  /*2510*/  LDCU UR4, c[0x0][0x3c8] ;  /* 0x00007900ff0477ac */ /* 0x000ea20008000800 */
[----:B0-----:R-:W-:-:S05]  /*2520*/  IMAD.IADD R3, R4, 0x1, R3 ;  /* 0x0000000104037824 */ /* 0x001fca00078e0203 */
[----:B--2---:R-:W-:-:S13]  /*2530*/  ISETP.GE.AND P0, PT, R3, UR4, PT ;  /* 0x0000000403007c0c */ /* 0x004fda000bf06270 */
[----:B------:R-:W-:Y:S05]  /*2540*/  @!P0 BRA `(.L_x_200) ;  /* 0xfffffff800848947 */ /* 0x000fea000383ffff */
[----:B------:R-:W-:Y:S05]  /*2550*/  EXIT ;  /* 0x000000000000794d */ /* 0x000fea0003800000 */
.L_x_194:
        /* <DEDUP_REMOVED lines=15> */
.L_x_205:
        /* <DEDUP_REMOVED lines=48> */
.L_x_204:
[----:B------:R-:W-:-:S13]  /*2950*/  ISETP.GE.AND P1, PT, R14, UR11, PT ;  /* 0x0000000b0e007c0c */ /* 0x000fda000bf26270 */
[----:B------:R-:W0:Y:S01]  /*2960*/  @!P1 LDC R6, c[0x0][0x3c8] ;  /* 0x0000f200ff069b82 */ /* 0x000e220000000800 */
[----:B------:R-:W-:-:S07]  /*2970*/  @!P1 SHF.R.S32.HI R20, RZ, 0x1f, R14 ;  /* 0x0000001fff149819 */ /* 0x000fce000001140e */
[----:B------:R-:W1:Y:S01]  /*2980*/  @!P1 LDC.64 R4, c[0x0][0x380] ;  /* 0x0000e000ff049b82 */ /* 0x000e620000000a00 */
[----:B0-----:R-:W-:-:S04]  /*2990*/  @!P1 IMAD R6, R6, UR4, R3 ;  /* 0x0000000406069c24 */ /* 0x001fc8000f8e0203 */
        /* <DEDUP_REMOVED lines=14> */
[----:B---3--:R-:W-:-:S04]  /*2a80*/  @!P0 IMAD R18, R18, UR4, R3 ;  /* 0x0000000412128c24 */ /* 0x008fc8000f8e0203 */
        /* <DEDUP_REMOVED lines=17> */
.L_x_203:
[----:B------:R-:W-:Y:S05]  /*2ba0*/  BSYNC.RECONVERGENT B0 ;  /* 0x0000000000007941 */ /* 0x000fea0003800200 */
.L_x_202:
[----:B------:R-:W0:Y:S02]  /*2bb0*/  LDCU UR5, c[0x0][0x374] ;  /* 0x00006e80ff0577ac */ /* 0x000e240008000800 */
[----:B0-----:R-:W-:-:S06]  /*2bc0*/  UIADD3 UR4, UPT, UPT, UR5, UR4, URZ ;  /* 0x0000000405047290 */ /* 0x001fcc000fffe0ff */
[----:B------:R-:W-:-:S13]  /*2bd0*/  ISETP.LE.AND P0, PT, R8, UR4, PT ;  /* 0x0000000408007c0c */ /* 0x000fda000bf03270 */
[----:B------:R-:W-:Y:S05]  /*2be0*/  @!P0 BRA `(.L_x_205) ;  /* 0xfffffff800988947 */ /* 0x000fea000383ffff */
.L_x_201:
[----:B------:R-:W0:Y:S01]  /*2bf0*/  LDC R4, c[0x0][0x370] ;  /* 0x0000dc00ff047b82 */ /* 0x000e220000000800 */
[----:B------:R-:W1:Y:S01]  /*2c00*/  LDCU UR4, c[0x0][0x3c8] ;  /* 0x00007900ff0477ac */ /* 0x000e620008000800 */
[----:B0-----:R-:W-:-:S05]  /*2c10*/  IMAD.IADD R3, R4, 0x1, R3 ;  /* 0x0000000104037824 */ /* 0x001fca00078e0203 */
[----:B-1----:R-:W-:-:S13]  /*2c20*/  ISETP.GE.AND P0, PT, R3, UR4, PT ;  /* 0x0000000403007c0c */ /* 0x002fda000bf06270 */
[----:B------:R-:W-:Y:S05]  /*2c30*/  @!P0 BRA `(.L_x_194) ;  /* 0xfffffff800488947 */ /* 0x000fea000383ffff */
[----:B------:R-:W-:Y:S05]  /*2c40*/  EXIT ;  /* 0x000000000000794d */ /* 0x000fea0003800000 */
.L_x_206:
        /* <DEDUP_REMOVED lines=11> */
.L_x_359:


//--------------------- .text._ZN18transformer_engine8kv_cache23reindex_kv_cache_kernelI13__nv_bfloat16EEvPT_S4_PiS5_S5_iiiii --------------------------
	.section	.text._ZN18transformer_engine8kv_cache23reindex_kv_cache_kernelI13__nv_bfloat16EEvPT_S4_PiS5_S5_iiiii,"ax",@progbits
	.align	128
        .global         _ZN18transformer_engine8kv_cache23reindex_kv_cache_kernelI13__nv_bfloat16EEvPT_S4_PiS5_S5_iiiii
        .type           _ZN18transformer_engine8kv_cache23reindex_kv_cache_kernelI13__nv_bfloat16EEvPT_S4_PiS5_S5_iiiii,@function
        .size           _ZN18transformer_engine8kv_cache23reindex_kv_cache_kernelI13__nv_bfloat16EEvPT_S4_PiS5_S5_iiiii,(.L_x_360 - _ZN18transformer_engine8kv_cache23reindex_kv_cache_kernelI13__nv_bfloat16EEvPT_S4_PiS5_S5_iiiii)
        .other          _ZN18transformer_engine8kv_cache23reindex_kv_cache_kernelI13__nv_bfloat16EEvPT_S4_PiS5_S5_iiiii,@"STO_CUDA_ENTRY STV_DEFAULT"
_ZN18transformer_engine8kv_cache23reindex_kv_cache_kernelI13__nv_bfloat16EEvPT_S4_PiS5_S5_iiiii:
.text._ZN18transformer_engine8kv_cache23reindex_kv_cache_kernelI13__nv_bfloat16EEvPT_S4_PiS5_S5_iiiii:
        /* <DEDUP_REMOVED lines=19> */
.L_x_209:
        /* <DEDUP_REMOVED lines=53> */
.L_x_208:
        /* <DEDUP_REMOVED lines=26> */
[----:B------:R-:W-:Y:S01]  /*0620*/  @!P0 VIADD R2, R3, 0x4 ;  /* 0x0000000403028836 */ /* 0x000fe20000000000 */
[----:B------:R-:W-:-:S07]  /*0630*/  ISETP.GE.AND P0, PT, R15, R10, PT ;  /* 0x0000000a0f00720c */ /* 0x000fce0003f06270 */
[C---:B------:R-:W-:Y:S02]  /*0640*/  @!P2 VIADD R2, R3.reuse, 0x5 ;  /* 0x000000050302a836 */ /* 0x040fe40000000000 */
[C---:B------:R-:W-:Y:S02]  /*0650*/  @!P3 VIADD R2, R3.reuse, 0x6 ;  /* 0x000000060302b836 */ /* 0x040fe40000000000 */
[C---:B------:R-:W-:Y:S02]  /*0660*/  @!P1 VIADD R2, R3.reuse, 0x7 ;  /* 0x0000000703029836 */ /* 0x040fe40000000000 */
[----:B------:R-:W-:-:S05]  /*0670*/  VIADD R3, R3, 0x8 ;  /* 0x0000000803037836 */ /* 0x000fca0000000000 */
[----:B------:R-:W-:-:S07]  /*0680*/  SEL R2, R3, R2, !P0 ;  /* 0x0000000203027207 */ /* 0x000fce0004000000 */
.L_x_210:
        /* <DEDUP_REMOVED lines=21> */
.L_x_211:
[----:B------:R-:W-:Y:S05]  /*07e0*/  BRA.U !UP1, `(.L_x_207) ;  /* 0x0000000109347547 */ /* 0x000fea000b800000 */
[----:B------:R-:W0:Y:S02]  /*07f0*/  LDC.64 R6, c[0x0][0x390] ;  /* 0x0000e400ff067b82 */ /* 0x000e240000000a00 */
[----:B0-----:R-:W-:-:S05]  /*0800*/  IMAD.WIDE.U32 R4, R3, 0x4, R6 ;  /* 0x0000000403047825 */ /* 0x001fca00078e0006 */
[----:B------:R0:W5:Y:S01]  /*0810*/  LDG.E R0, desc[UR10][R4.64] ;  /* 0x0000000a04007981 */ /* 0x000162000c1e1900 */
[----:B------:R-:W-:-:S05]  /*0820*/  UMOV UR4, URZ ;  /* 0x000000ff00047c82 */ /* 0x000fca0008000000 */
.L_x_212:
        /* <DEDUP_REMOVED lines=9> */
.L_x_207:
        /* <DEDUP_REMOVED lines=15> */
.L_x_219:
[----:B0-----:R-:W0:Y:S08]  /*09b0*/  LDC.64 R4, c[0x0][0x3a0] ;  /* 0x0000e800ff047b82 */ /* 0x001e300000000a00 */
        /* <DEDUP_REMOVED lines=18> */
.L_x_218:
[----:B------:R-:W-:Y:S01]  /*0ae0*/  ISETP.GE.AND P1, PT, R0, UR8, PT ;  /* 0x0000000800007c0c */ /* 0x000fe2000bf26270 */
[----:B------:R-:W-:-:S12]  /*0af0*/  BSSY.RECONVERGENT B0, `(.L_x_215) ;  /* 0x000002c000007945 */ /* 0x000fd80003800200 */
[----:B0-----:R-:W-:Y:S05]  /*0b00*/  @P1 BRA `(.L_x_216) ;  /* 0x0000000000a81947 */ /* 0x001fea0003800000 */
        /* <DEDUP_REMOVED lines=13> */
.L_x_217:
[----:B------:R-:W-:-:S13]  /*0be0*/  ISETP.GE.AND P1, PT, R24, UR4, PT ;  /* 0x0000000418007c0c */ /* 0x000fda000bf26270 */
[----:B0-----:R-:W0:Y:S01]  /*0bf0*/  @!P1 LDC.64 R8, c[0x0][0x380] ;  /* 0x0000e000ff089b82 */ /* 0x001e220000000a00 */
[----:B------:R-:W-:Y:S02]  /*0c00*/  @!P1 SHF.R.S32.HI R10, RZ, 0x1f, R24 ;  /* 0x0000001fff0a9819 */ /* 0x000fe40000011418 */
[----:B------:R-:W-:-:S05]  /*0c10*/  @!P1 IADD3 R6, P2, PT, R19, R24, RZ ;  /* 0x0000001813069210 */ /* 0x000fca0007f5e0ff */
[----:B------:R-:W-:Y:S01]  /*0c20*/  @!P1 IMAD.X R7, R20, 0x1, R10, P2 ;  /* 0x0000000114079824 */ /* 0x000fe200010e060a */
[----:B0-----:R-:W-:-:S04]  /*0c30*/  @!P1 LEA R12, P2, R6, R8, 0x1 ;  /* 0x00000008060c9211 */ /* 0x001fc800078408ff */
[----:B------:R-:W-:-:S06]  /*0c40*/  @!P1 LEA.HI.X R13, R6, R9, R7, 0x1, P2 ;  /* 0x00000009060d9211 */ /* 0x000fcc00010f0c07 */
[----:B------:R-:W2:Y:S01]  /*0c50*/  @!P1 LDG.E.U16 R13, desc[UR10][R12.64] ;  /* 0x0000000a0c0d9981 */ /* 0x000ea2000c1e1500 */
[----:B------:R-:W-:Y:S02]  /*0c60*/  ISETP.GE.AND P2, PT, R24, UR5, PT ;  /* 0x0000000518007c0c */ /* 0x000fe4000bf46270 */
[----:B------:R-:W-:-:S05]  /*0c70*/  @!P1 IADD3 R26, P3, PT, R18, R24, RZ ;  /* 0x00000018121a9210 */ /* 0x000fca0007f7e0ff */
[----:B------:R-:W-:Y:S01]  /*0c80*/  @!P1 IMAD.X R10, R23, 0x1, R10, P3 ;  /* 0x00000001170a9824 */ /* 0x000fe200018e060a */
[----:B------:R-:W-:-:S04]  /*0c90*/  @!P1 LEA R8, P3, R26, R8, 0x1 ;  /* 0x000000081a089211 */ /* 0x000fc800078608ff */
[----:B------:R-:W-:Y:S01]  /*0ca0*/  @!P1 LEA.HI.X R9, R26, R9, R10, 0x1, P3 ;  /* 0x000000091a099211 */ /* 0x000fe200018f0c0a */
[----:B------:R-:W0:Y:S01]  /*0cb0*/  @!P2 LDC.64 R6, c[0x0][0x388] ;  /* 0x0000e200ff06ab82 */ /* 0x000e220000000a00 */
[----:B------:R-:W-:Y:S02]  /*0cc0*/  @!P2 SHF.R.S32.HI R25, RZ, 0x1f, R24 ;  /* 0x0000001fff19a819 */ /* 0x000fe40000011418 */
[----:B------:R-:W-:-:S05]  /*0cd0*/  @!P2 IADD3 R11, P4, PT, R17, R24, RZ ;  /* 0x00000018110ba210 */ /* 0x000fca0007f9e0ff */
[----:B------:R-:W-:Y:S01]  /*0ce0*/  @!P2 IMAD.X R26, R22, 0x1, R25, P4 ;  /* 0x00000001161aa824 */ /* 0x000fe200020e0619 */
[----:B0-----:R-:W-:-:S04]  /*0cf0*/  @!P2 LEA R10, P3, R11, R6, 0x1 ;  /* 0x000000060b0aa211 */ /* 0x001fc800078608ff */
[----:B------:R-:W-:Y:S01]  /*0d00*/  @!P2 LEA.HI.X R11, R11, R7, R26, 0x1, P3 ;  /* 0x000000070b0ba211 */ /* 0x000fe200018f0c1a */
[----:B--2---:R0:W-:Y:S05]  /*0d10*/  @!P1 STG.E.U16 desc[UR10][R8.64], R13 ;  /* 0x0000000d08009986 */ /* 0x0041ea000c10150a */
[----:B------:R-:W2:Y:S01]  /*0d20*/  @!P2 LDG.E.U16 R11, desc[UR10][R10.64] ;  /* 0x0000000a0a0ba981 */ /* 0x000ea2000c1e1500 */
[----:B------:R-:W-:Y:S01]  /*0d30*/  @!P2 IADD3 R12, P1, PT, R16, R24, RZ ;  /* 0x00000018100ca210 */ /* 0x000fe20007f3e0ff */
[----:B------:R-:W-:-:S04]  /*0d40*/  VIADD R24, R24, UR9 ;  /* 0x0000000918187c36 */ /* 0x000fc80008000000 */
[----:B------:R-:W-:Y:S01]  /*0d50*/  @!P2 IMAD.X R25, R21, 0x1, R25, P1 ;  /* 0x000000011519a824 */ /* 0x000fe200008e0619 */
[----:B------:R-:W-:-:S04]  /*0d60*/  @!P2 LEA R6, P1, R12, R6, 0x1 ;  /* 0x000000060c06a211 */ /* 0x000fc800078208ff */
[----:B------:R-:W-:Y:S02]  /*0d70*/  @!P2 LEA.HI.X R7, R12, R7, R25, 0x1, P1 ;  /* 0x000000070c07a211 */ /* 0x000fe400008f0c19 */
[----:B------:R-:W-:-:S03]  /*0d80*/  ISETP.GE.AND P1, PT, R24, UR8, PT ;  /* 0x0000000818007c0c */ /* 0x000fc6000bf26270 */
[----:B--2---:R0:W-:Y:S10]  /*0d90*/  @!P2 STG.E.U16 desc[UR10][R6.64], R11 ;  /* 0x0000000b0600a986 */ /* 0x0041f4000c10150a */
[----:B------:R-:W-:Y:S05]  /*0da0*/  @!P1 BRA `(.L_x_217) ;  /* 0xfffffffc008c9947 */ /* 0x000fea000383ffff */
.L_x_216:
[----:B------:R-:W-:Y:S05]  /*0db0*/  BSYNC.RECONVERGENT B0 ;  /* 0x0000000000007941 */ /* 0x000fea0003800200 */
.L_x_215:
[----:B------:R-:W1:Y:S02]  /*0dc0*/  LDCU UR7, c[0x0][0x370] ;  /* 0x00006e00ff0777ac */ /* 0x000e640008000800 */
[----:B-1----:R-:W-:-:S06]  /*0dd0*/  UIADD3 UR6, UPT, UPT, UR7, UR6, URZ ;  /* 0x0000000607067290 */ /* 0x002fcc000fffe0ff */
[----:B------:R-:W-:-:S13]  /*0de0*/  ISETP.LE.AND P1, PT, R14, UR6, PT ;  /* 0x000000060e007c0c */ /* 0x000fda000bf23270 */
[----:B------:R-:W-:Y:S05]  /*0df0*/  @!P1 BRA `(.L_x_218) ;  /* 0xfffffffc00389947 */ /* 0x000fea000383ffff */
.L_x_214:
[----:B------:R-:W-:Y:S05]  /*0e00*/  @P0 BRA `(.L_x_219) ;  /* 0xfffffff800e80947 */ /* 0x000fea000383ffff */
[----:B------:R-:W-:Y:S05]  /*0e10*/  EXIT ;  /* 0x000000000000794d */ /* 0x000fea0003800000 */
.L_x_213:
[----:B------:R-:W-:-:S07]  /*0e20*/  IMAD.MOV.U32 R3, RZ, RZ, RZ ;  /* 0x000000ffff037224 */ /* 0x000fce00078e00ff */
.L_x_225:
[----:B------:R-:W0:Y:S08]  /*0e30*/  LDC.64 R4, c[0x0][0x390] ;  /* 0x0000e400ff047b82 */ /* 0x000e300000000a00 */
[----:B-1----:R-:W1:Y:S01]  /*0e40*/  LDC.64 R6, c[0x0][0x390] ;  /* 0x0000e400ff067b82 */ /* 0x002e620000000a00 */
        /* <DEDUP_REMOVED lines=20> */
.L_x_224:
[----:B------:R-:W-:Y:S01]  /*0f90*/  ISETP.GE.AND P0, PT, R0, UR8, PT ;  /* 0x0000000800007c0c */ /* 0x000fe2000bf06270 */
[----:B------:R-:W-:-:S12]  /*0fa0*/  BSSY.RECONVERGENT B0, `(.L_x_221) ;  /* 0x000002d000007945 */ /* 0x000fd80003800200 */
[----:B-1----:R-:W-:Y:S05]  /*0fb0*/  @P0 BRA `(.L_x_222) ;  /* 0x0000000000ac0947 */ /* 0x002fea0003800000 */
        /* <DEDUP_REMOVED lines=8> */
.L_x_223:
[----:B------:R-:W-:-:S13]  /*1040*/  ISETP.GE.AND P0, PT, R17, UR4, PT ;  /* 0x0000000411007c0c */ /* 0x000fda000bf06270 */
[----:B-1----:R-:W0:Y:S01]  /*1050*/  @!P0 LDC.64 R8, c[0x0][0x380] ;  /* 0x0000e000ff088b82 */ /* 0x002e220000000a00 */
[----:B------:R-:W-:Y:S02]  /*1060*/  @!P0 SHF.R.S32.HI R20, RZ, 0x1f, R17 ;  /* 0x0000001fff148819 */ /* 0x000fe40000011411 */
[----:B------:R-:W-:-:S05]  /*1070*/  @!P0 IADD3 R6, P1, PT, R14, R17, RZ ;  /* 0x000000110e068210 */ /* 0x000fca0007f3e0ff */
[----:B------:R-:W-:Y:S01]  /*1080*/  @!P0 IMAD.X R7, R15, 0x1, R20, P1 ;  /* 0x000000010f078824 */ /* 0x000fe200008e0614 */
[----:B------:R-:W1:Y:S01]  /*1090*/  @!P0 LDC R18, c[0x0][0x3b8] ;  /* 0x0000ee00ff128b82 */ /* 0x000e620000000800 */
[----:B0-----:R-:W-:-:S04]  /*10a0*/  @!P0 LEA R10, P1, R6, R8, 0x1 ;  /* 0x00000008060a8211 */ /* 0x001fc800078208ff */
[----:B------:R-:W-:-:S05]  /*10b0*/  @!P0 LEA.HI.X R11, R6, R9, R7, 0x1, P1 ;  /* 0x00000009060b8211 */ /* 0x000fca00008f0c07 */
[----:B------:R0:W2:Y:S01]  /*10c0*/  @!P0 LDG.E.U16 R21, desc[UR10][R10.64] ;  /* 0x0000000a0a158981 */ /* 0x0000a2000c1e1500 */
[----:B------:R-:W-:Y:S01]  /*10d0*/  ISETP.GE.AND P1, PT, R17, UR5, PT ;  /* 0x0000000511007c0c */ /* 0x000fe2000bf26270 */
[----:B-1----:R-:W-:-:S04]  /*10e0*/  @!P0 IMAD R18, R3, R18, UR6 ;  /* 0x0000000603128e24 */ /* 0x002fc8000f8e0212 */
[----:B------:R-:W-:-:S05]  /*10f0*/  @!P0 IMAD R18, R18, UR4, RZ ;  /* 0x0000000412128c24 */ /* 0x000fca000f8e02ff */
[----:B------:R-:W-:-:S03]  /*1100*/  @!P0 IADD3 R23, P2, PT, R18, R17, RZ ;  /* 0x0000001112178210 */ /* 0x000fc60007f5e0ff */
[----:B------:R-:W0:Y:S01]  /*1110*/  @!P1 LDC.64 R6, c[0x0][0x388] ;  /* 0x0000e200ff069b82 */ /* 0x000e220000000a00 */
[----:B------:R-:W-:Y:S02]  /*1120*/  @!P1 SHF.R.S32.HI R19, RZ, 0x1f, R17 ;  /* 0x0000001fff139819 */ /* 0x000fe40000011411 */
[----:B------:R-:W-:Y:S02]  /*1130*/  @!P1 IADD3 R22, P3, PT, R13, R17, RZ ;  /* 0x000000110d169210 */ /* 0x000fe40007f7e0ff */
[----:B------:R-:W-:Y:S02]  /*1140*/  @!P0 LEA.HI.X.SX32 R20, R18, R20, 0x1, P2 ;  /* 0x0000001412148211 */ /* 0x000fe400010f0eff */
[----:B------:R-:W-:Y:S01]  /*1150*/  @!P0 LEA R8, P2, R23, R8, 0x1 ;  /* 0x0000000817088211 */ /* 0x000fe200078408ff */
[----:B------:R-:W-:-:S03]  /*1160*/  @!P1 IMAD.X R18, R16, 0x1, R19, P3 ;  /* 0x0000000110129824 */ /* 0x000fc600018e0613 */
[----:B------:R-:W-:Y:S02]  /*1170*/  @!P0 LEA.HI.X R9, R23, R9, R20, 0x1, P2 ;  /* 0x0000000917098211 */ /* 0x000fe400010f0c14 */
[----:B0-----:R-:W-:-:S04]  /*1180*/  @!P1 LEA R10, P3, R22, R6, 0x1 ;  /* 0x00000006160a9211 */ /* 0x001fc800078608ff */
[----:B------:R-:W-:Y:S02]  /*1190*/  @!P1 LEA.HI.X R11, R22, R7, R18, 0x1, P3 ;  /* 0x00000007160b9211 */ /* 0x000fe400018f0c12 */
[----:B------:R-:W0:Y:S01]  /*11a0*/  @!P1 LDC R18, c[0x0][0x3b8] ;  /* 0x0000ee00ff129b82 */ /* 0x000e220000000800 */
[----:B--2---:R1:W-:Y:S04]  /*11b0*/  @!P0 STG.E.U16 desc[UR10][R8.64], R21 ;  /* 0x0000001508008986 */ /* 0x0043e8000c10150a */
[----:B------:R-:W2:Y:S01]  /*11c0*/  @!P1 LDG.E.U16 R11, desc[UR10][R10.64] ;  /* 0x0000000a0a0b9981 */ /* 0x000ea2000c1e1500 */
[----:B0-----:R-:W-:-:S04]  /*11d0*/  @!P1 IMAD R18, R3, R18, UR6 ;  /* 0x0000000603129e24 */ /* 0x001fc8000f8e0212 */
[----:B------:R-:W-:-:S05]  /*11e0*/  @!P1 IMAD R18, R18, UR5, RZ ;  /* 0x0000000512129c24 */ /* 0x000fca000f8e02ff */
[----:B------:R-:W-:Y:S01]  /*11f0*/  @!P1 IADD3 R20, P0, PT, R18, R17, RZ ;  /* 0x0000001112149210 */ /* 0x000fe20007f1e0ff */
[----:B------:R-:W-:-:S03]  /*1200*/  VIADD R17, R17, UR9 ;  /* 0x0000000911117c36 */ /* 0x000fc60008000000 */
[----:B------:R-:W-:Y:S02]  /*1210*/  @!P1 LEA.HI.X.SX32 R18, R18, R19, 0x1, P0 ;  /* 0x0000001312129211 */ /* 0x000fe400000f0eff */
[----:B------:R-:W-:-:S04]  /*1220*/  @!P1 LEA R6, P0, R20, R6, 0x1 ;  /* 0x0000000614069211 */ /* 0x000fc800078008ff */
[----:B------:R-:W-:Y:S02]  /*1230*/  @!P1 LEA.HI.X R7, R20, R7, R18, 0x1, P0 ;  /* 0x0000000714079211 */ /* 0x000fe400000f0c12 */
[----:B------:R-:W-:-:S03]  /*1240*/  ISETP.GE.AND P0, PT, R17, UR8, PT ;  /* 0x0000000811007c0c */ /* 0x000fc6000bf06270 */
[----:B--2---:R1:W-:Y:S10]  /*1250*/  @!P1 STG.E.U16 desc[UR10][R6.64], R11 ;  /* 0x0000000b06009986 */ /* 0x0043f4000c10150a */
[----:B------:R-:W-:Y:S05]  /*1260*/  @!P0 BRA `(.L_x_223) ;  /* 0xfffffffc00748947 */ /* 0x000fea000383ffff */
.L_x_222:
[----:B------:R-:W-:Y:S05]  /*1270*/  BSYNC.RECONVERGENT B0 ;  /* 0x0000000000007941 */ /* 0x000fea0003800200 */
.L_x_221:
[----:B------:R-:W0:Y:S02]  /*1280*/  LDCU UR7, c[0x0][0x370] ;  /* 0x00006e00ff0777ac */ /* 0x000e240008000800 */
[----:B0-----:R-:W-:-:S06]  /*1290*/  UIADD3 UR6, UPT, UPT, UR7, UR6, URZ ;  /* 0x0000000607067290 */ /* 0x001fcc000fffe0ff */
[----:B------:R-:W-:-:S13]  /*12a0*/  ISETP.LE.AND P0, PT, R12, UR6, PT ;  /* 0x000000060c007c0c */ /* 0x000fda000bf03270 */
[----:B------:R-:W-:Y:S05]  /*12b0*/  @!P0 BRA `(.L_x_224) ;  /* 0xfffffffc00348947 */ /* 0x000fea000383ffff */
.L_x_220:
[----:B------:R-:W-:-:S05]  /*12c0*/  VIADD R3, R3, 0x1 ;  /* 0x0000000103037836 */ /* 0x000fca0000000000 */
[----:B------:R-:W-:-:S13]  /*12d0*/  ISETP.NE.AND P0, PT, R3, R2, PT ;  /* 0x000000020300720c */ /* 0x000fda0003f05270 */
[----:B------:R-:W-:Y:S05]  /*12e0*/  @!P0 EXIT ;  /* 0x000000000000894d */ /* 0x000fea0003800000 */
[----:B------:R-:W-:Y:S05]  /*12f0*/  BRA `(.L_x_225) ;  /* 0xfffffff800cc7947 */ /* 0x000fea000383ffff */
.L_x_226:
        /* <DEDUP_REMOVED lines=16> */
.L_x_360:


//--------------------- .text._ZN18transformer_engine8kv_cache23copy_to_kv_cache_kernelI6__halfEEvPT_S4_S4_S4_PiS5_S5_15NVTE_QKV_Formatiiiiiiib --------------------------
	.section	.text._ZN18transformer_engine8kv_cache23copy_to_kv_cache_kernelI6__halfEEvPT_S4_S4_S4_PiS5_S5_15NVTE_QKV_Formatiiiiiiib,"ax",@progbits
	.align	128
        .global         _ZN18transformer_engine8kv_cache23copy_to_kv_cache_kernelI6__halfEEvPT_S4_S4_S4_PiS5_S5_15NVTE_QKV_Formatiiiiiiib
        .type           _ZN18transformer_engine8kv_cache23copy_to_kv_cache_kernelI6__halfEEvPT_S4_S4_S4_PiS5_S5_15NVTE_QKV_Formatiiiiiiib,@function
        .size           _ZN18transformer_engine8kv_cache23copy_to_kv_cache_kernelI6__halfEEvPT_S4_S4_S4_PiS5_S5_15NVTE_QKV_Formatiiiiiiib,(.L_x_361 - _ZN18transformer_engine8kv_cache23copy_to_kv_cache_kernelI6__halfEEvPT_S4_S4_S4_PiS5_S5_15NVTE_QKV_Formatiiiiiiib)
        .other          _ZN18transformer_engine8kv_cache23copy_to_kv_cache_kernelI6__halfEEvPT_S4_S4_S4_PiS5_S5_15NVTE_QKV_Formatiiiiiiib,@"STO_CUDA_ENTRY STV_DEFAULT"
_ZN18transformer_engine8kv_cache23copy_to_kv_cache_kernelI6__halfEEvPT_S4_S4_S4_PiS5_S5_15NVTE_QKV_Formatiiiiiiib:
.text._ZN18transformer_engine8kv_cache23copy_to_kv_cache_kernelI6__halfEEvPT_S4_S4_S4_PiS5_S5_15NVTE_QKV_Formatiiiiiiib:
        /* <DEDUP_REMOVED lines=55> */
.L_x_235:
        /* <DEDUP_REMOVED lines=15> */
.L_x_234:
        /* <DEDUP_REMOVED lines=29> */
.L_x_233:
        /* <DEDUP_REMOVED lines=41> */
.L_x_232:
[----:B------:R-:W-:Y:S05]  /*08c0*/  BSYNC.RECONVERGENT B0 ;  /* 0x0000000000007941 */ /* 0x000fea0003800200 */
.L_x_231:
[----:B------:R-:W-:-:S06]  /*08d0*/  UIADD3 UR6, UPT, UPT, UR16, UR6, URZ ;  /* 0x0000000610067290 */ /* 0x000fcc000fffe0ff */
[----:B------:R-:W-:-:S13]  /*08e0*/  ISETP.LE.AND P0, PT, R5, UR6, PT ;  /* 0x0000000605007c0c */ /* 0x000fda000bf03270 */
[----:B------:R-:W-:Y:S05]  /*08f0*/  @!P0 BRA `(.L_x_234) ;  /* 0xfffffff800d88947 */ /* 0x000fea000383ffff */
.L_x_230:
[----:B------:R-:W0:Y:S01]  /*0900*/  LDCU UR6, c[0x0][0x3c8] ;  /* 0x00007900ff0677ac */ /* 0x000e220008000800 */
[----:B-1----:R-:W-:-:S05]  /*0910*/  IMAD.IADD R3, R4, 0x1, R3 ;  /* 0x0000000104037824 */ /* 0x002fca00078e0203 */
[----:B0-----:R-:W-:-:S13]  /*0920*/  ISETP.GE.AND P0, PT, R3, UR6, PT ;  /* 0x0000000603007c0c */ /* 0x001fda000bf06270 */
[----:B------:R-:W-:Y:S05]  /*0930*/  @!P0 BRA `(.L_x_235) ;  /* 0xfffffff8008c8947 */ /* 0x000fea000383ffff */
[----:B------:R-:W-:Y:S05]  /*0940*/  EXIT ;  /* 0x000000000000794d */ /* 0x000fea0003800000 */
.L_x_229:
        /* <DEDUP_REMOVED lines=15> */
.L_x_240:
        /* <DEDUP_REMOVED lines=48> */
.L_x_239:
        /* <DEDUP_REMOVED lines=37> */
.L_x_238:
[----:B------:R-:W-:Y:S05]  /*0f90*/  BSYNC.RECONVERGENT B0 ;  /* 0x0000000000007941 */ /* 0x000fea0003800200 */
.L_x_237:
[----:B------:R-:W0:Y:S02]  /*0fa0*/  LDCU UR8, c[0x0][0x374] ;  /* 0x00006e80ff0877ac */ /* 0x000e240008000800 */
[----:B0-----:R-:W-:-:S06]  /*0fb0*/  UIADD3 UR6, UPT, UPT, UR8, UR6, URZ ;  /* 0x0000000608067290 */ /* 0x001fcc000fffe0ff */
[----:B------:R-:W-:-:S13]  /*0fc0*/  ISETP.LE.AND P0, PT, R8, UR6, PT ;  /* 0x0000000608007c0c */ /* 0x000fda000bf03270 */
[----:B------:R-:W-:Y:S05]  /*0fd0*/  @!P0 BRA `(.L_x_240) ;  /* 0xfffffff800988947 */ /* 0x000fea000383ffff */
.L_x_236:
[----:B------:R-:W0:Y:S01]  /*0fe0*/  LDC R4, c[0x0][0x370] ;  /* 0x0000dc00ff047b82 */ /* 0x000e220000000800 */
[----:B------:R-:W1:Y:S01]  /*0ff0*/  LDCU UR6, c[0x0][0x3c8] ;  /* 0x00007900ff0677ac */ /* 0x000e620008000800 */
[----:B0-----:R-:W-:-:S05]  /*1000*/  IMAD.IADD R3, R4, 0x1, R3 ;  /* 0x0000000104037824 */ /* 0x001fca00078e0203 */
[----:B-1----:R-:W-:-:S13]  /*1010*/  ISETP.GE.AND P0, PT, R3, UR6, PT ;  /* 0x0000000603007c0c */ /* 0x002fda000bf06270 */
[----:B------:R-:W-:Y:S05]  /*1020*/  @!P0 BRA `(.L_x_229) ;  /* 0xfffffff800488947 */ /* 0x000fea000383ffff */
[----:B------:R-:W-:Y:S05]  /*1030*/  EXIT ;  /* 0x000000000000794d */ /* 0x000fea0003800000 */
.L_x_228:
        /* <DEDUP_REMOVED lines=20> */
.L_x_247:
        /* <DEDUP_REMOVED lines=15> */
.L_x_246:
        /* <DEDUP_REMOVED lines=29> */
.L_x_245:
        /* <DEDUP_REMOVED lines=39> */
.L_x_244:
[----:B------:R-:W-:Y:S05]  /*16b0*/  BSYNC.RECONVERGENT B0 ;  /* 0x0000000000007941 */ /* 0x000fea0003800200 */
.L_x_243:
[----:B------:R-:W-:-:S06]  /*16c0*/  UIADD3 UR4, UPT, UPT, UR10, UR4, URZ ;  /* 0x000000040a047290 */ /* 0x000fcc000fffe0ff */
[----:B------:R-:W-:-:S13]  /*16d0*/  ISETP.LE.AND P0, PT, R4, UR4, PT ;  /* 0x0000000404007c0c */ /* 0x000fda000bf03270 */
[----:B------:R-:W-:Y:S05]  /*16e0*/  @!P0 BRA `(.L_x_246) ;  /* 0xfffffff800e08947 */ /* 0x000fea000383ffff */
.L_x_242:
[----:B------:R-:W0:Y:S01]  /*16f0*/  LDC R2, c[0x0][0x370] ;  /* 0x0000dc00ff027b82 */ /* 0x000e220000000800 */
[----:B------:R-:W2:Y:S01]  /*1700*/  LDCU UR4, c[0x0][0x3c8] ;  /* 0x00007900ff0477ac */ /* 0x000ea20008000800 */
[----:B0-----:R-:W-:-:S05]  /*1710*/  IMAD.IADD R9, R2, 0x1, R9 ;  /* 0x0000000102097824 */ /* 0x001fca00078e0209 */
[----:B--2---:R-:W-:-:S13]  /*1720*/  ISETP.GE.AND P0, PT, R9, UR4, PT ;  /* 0x0000000409007c0c */ /* 0x004fda000bf06270 */
[----:B------:R-:W-:Y:S05]  /*1730*/  @!P0 BRA `(.L_x_247) ;  /* 0xfffffff800908947 */ /* 0x000fea000383ffff */
[----:B------:R-:W-:Y:S05]  /*1740*/  EXIT ;  /* 0x000000000000794d */ /* 0x000fea0003800000 */
.L_x_241:
        /* <DEDUP_REMOVED lines=15> */
.L_x_252:
        /* <DEDUP_REMOVED lines=49> */
.L_x_251:
        /* <DEDUP_REMOVED lines=35> */
.L_x_250:
[----:B------:R-:W-:Y:S05]  /*1d80*/  BSYNC.RECONVERGENT B0 ;  /* 0x0000000000007941 */ /* 0x000fea0003800200 */
.L_x_249:
[----:B------:R-:W0:Y:S02]  /*1d90*/  LDCU UR5, c[0x0][0x374] ;  /* 0x00006e80ff0577ac */ /* 0x000e240008000800 */
[----:B0-----:R-:W-:-:S06]  /*1da0*/  UIADD3 UR4, UPT, UPT, UR5, UR4, URZ ;  /* 0x0000000405047290 */ /* 0x001fcc000fffe0ff */
[----:B------:R-:W-:-:S13]  /*1db0*/  ISETP.LE.AND P0, PT, R10, UR4, PT ;  /* 0x000000040a007c0c */ /* 0x000fda000bf03270 */
[----:B------:R-:W-:Y:S05]  /*1dc0*/  @!P0 BRA `(.L_x_252) ;  /* 0xfffffff8009c8947 */ /* 0x000fea000383ffff */
.L_x_248:
[----:B------:R-:W0:Y:S01]  /*1dd0*/  LDC R2, c[0x0][0x370] ;  /* 0x0000dc00ff027b82 */ /* 0x000e220000000800 */
[----:B------:R-:W1:Y:S01]  /*1de0*/  LDCU UR4, c[0x0][0x3c8] ;  /* 0x00007900ff0477ac */ /* 0x000e620008000800 */
[----:B0-----:R-:W-:-:S05]  /*1df0*/  IMAD.IADD R9, R2, 0x1, R9 ;  /* 0x0000000102097824 */ /* 0x001fca00078e0209 */
[----:B-1----:R-:W-:-:S13]  /*1e00*/  ISETP.GE.AND P0, PT, R9, UR4, PT ;  /* 0x0000000409007c0c */ /* 0x002fda000bf06270 */
[----:B------:R-:W-:Y:S05]  /*1e10*/  @!P0 BRA `(.L_x_241) ;  /* 0xfffffff8004c8947 */ /* 0x000fea000383ffff */
[----:B------:R-:W-:Y:S05]  /*1e20*/  EXIT ;  /* 0x000000000000794d */ /* 0x000fea0003800000 */
.L_x_227:
        /* <DEDUP_REMOVED lines=19> */
.L_x_259:
        /* <DEDUP_REMOVED lines=15> */
.L_x_258:
        /* <DEDUP_REMOVED lines=35> */
.L_x_257:
        /* <DEDUP_REMOVED lines=35> */
.L_x_256:
[----:B------:R-:W-:Y:S05]  /*24b0*/  BSYNC.RECONVERGENT B0 ;  /* 0x0000000000007941 */ /* 0x000fea0003800200 */
.L_x_255:
[----:B------:R-:W0:Y:S02]  /*24c0*/  LDCU UR5, c[0x0][0x374] ;  /* 0x00006e80ff0577ac */ /* 0x000e240008000800 */
[----:B0-----:R-:W-:-:S06]  /*24d0*/  UIADD3 UR4, UPT, UPT, UR5, UR4, URZ ;  /* 0x0000000405047290 */ /* 0x001fcc000fffe0ff */
[----:B------:R-:W-:-:S13]  /*24e0*/  ISETP.LE.AND P0, PT, R8, UR4, PT ;  /* 0x0000000408007c0c */ /* 0x000fda000bf03270 */
[----:B------:R-:W-:Y:S05]  /*24f0*/  @!P0 BRA `(.L_x_258) ;  /* 0xfffffff800d48947 */ /* 0x000fea000383ffff */
.L_x_254:
[----:B------:R-:W0:Y:S01]  /*2500*/  LDC R4, c[0x0][0x370] ;  /* 0x0000dc00ff047b82 */ /* 0x000e220000000800 */
[----:B------:R-:W2:Y:S01]  /*2510*/  LDCU UR4, c[0x0][0x3c8] ;  /* 0x00007900ff0477ac */ /* 0x000ea20008000800 */
[----:B0-----:R-:W-:-:S05]  /*2520*/  IMAD.IADD R3, R4, 0x1, R3 ;  /* 0x0000000104037824 */ /* 0x001fca00078e0203 */
[----:B--2---:R-:W-:-:S13]  /*2530*/  ISETP.GE.AND P0, PT, R3, UR4, PT ;  /* 0x0000000403007c0c */ /* 0x004fda000bf06270 */
[----:B------:R-:W-:Y:S05]  /*2540*/  @!P0 BRA `(.L_x_259) ;  /* 0xfffffff800848947 */ /* 0x000fea000383ffff */
[----:B------:R-:W-:Y:S05]  /*2550*/  EXIT ;  /* 0x000000000000794d */ /* 0x000fea0003800000 */
.L_x_253:
        /* <DEDUP_REMOVED lines=15> */
.L_x_264:
        /* <DEDUP_REMOVED lines=48> */
.L_x_263:
        /* <DEDUP_REMOVED lines=37> */
.L_x_262:
[----:B------:R-:W-:Y:S05]  /*2ba0*/  BSYNC.RECONVERGENT B0 ;  /* 0x0000000000007941 */ /* 0x000fea0003800200 */
.L_x_261:
[----:B------:R-:W0:Y:S02]  /*2bb0*/  LDCU UR5, c[0x0][0x374] ;  /* 0x00006e80ff0577ac */ /* 0x000e240008000800 */
[----:B0-----:R-:W-:-:S06]  /*2bc0*/  UIADD3 UR4, UPT, UPT, UR5, UR4, URZ ;  /* 0x0000000405047290 */ /* 0x001fcc000fffe0ff */
[----:B------:R-:W-:-:S13]  /*2bd0*/  ISETP.LE.AND P0, PT, R8, UR4, PT ;  /* 0x0000000408007c0c */ /* 0x000fda000bf03270 */
[----:B------:R-:W-:Y:S05]  /*2be0*/  @!P0 BRA `(.L_x_264) ;  /* 0xfffffff800988947 */ /* 0x000fea000383ffff */
.L_x_260:
[----:B------:R-:W0:Y:S01]  /*2bf0*/  LDC R4, c[0x0][0x370] ;  /* 0x0000dc00ff047b82 */ /* 0x000e220000000800 */
[----:B------:R-:W1:Y:S01]  /*2c00*/  LDCU UR4, c[0x0][0x3c8] ;  /* 0x00007900ff0477ac */ /* 0x000e620008000800 */
[----:B0-----:R-:W-:-:S05]  /*2c10*/  IMAD.IADD R3, R4, 0x1, R3 ;  /* 0x0000000104037824 */ /* 0x001fca00078e0203 */
[----:B-1----:R-:W-:-:S13]  /*2c20*/  ISETP.GE.AND P0, PT, R3, UR4, PT ;  /* 0x0000000403007c0c */ /* 0x002fda000bf06270 */
[----:B------:R-:W-:Y:S05]  /*2c30*/  @!P0 BRA `(.L_x_253) ;  /* 0xfffffff800488947 */ /* 0x000fea000383ffff */
[----:B------:R-:W-:Y:S05]  /*2c40*/  EXIT ;  /* 0x000000000000794d */ /* 0x000fea0003800000 */
.L_x_265:
        /* <DEDUP_REMOVED lines=11> */
.L_x_361:


//--------------------- .text._ZN18transformer_engine8kv_cache23reindex_kv_cache_kernelI6__halfEEvPT_S4_PiS5_S5_iiiii --------------------------
	.section	.text._ZN18transformer_engine8kv_cache23reindex_kv_cache_kernelI6__halfEEvPT_S4_PiS5_S5_iiiii,"ax",@progbits
	.align	128
        .global         _ZN18transformer_engine8kv_cache23reindex_kv_cache_kernelI6__halfEEvPT_S4_PiS5_S5_iiiii
        .type           _ZN18transformer_engine8kv_cache23reindex_kv_cache_kernelI6__halfEEvPT_S4_PiS5_S5_iiiii,@function
        .size           _ZN18transformer_engine8kv_cache23reindex_kv_cache_kernelI6__halfEEvPT_S4_PiS5_S5_iiiii,(.L_x_362 - _ZN18transformer_engine8kv_cache23reindex_kv_cache_kernelI6__halfEEvPT_S4_PiS5_S5_iiiii)
        .other          _ZN18transformer_engine8kv_cache23reindex_kv_cache_kernelI6__halfEEvPT_S4_PiS5_S5_iiiii,@"STO_CUDA_ENTRY STV_DEFAULT"
_ZN18transformer_engine8kv_cache23reindex_kv_cache_kernelI6__halfEEvPT_S4_PiS5_S5_iiiii:
.text._ZN18transformer_engine8kv_cache23reindex_kv_cache_kernelI6__halfEEvPT_S4_PiS5_S5_iiiii:
        /* <DEDUP_REMOVED lines=19> */
.L_x_268:
        /* <DEDUP_REMOVED lines=53> */
.L_x_267:
        /* <DEDUP_REMOVED lines=33> */
.L_x_269:
        /* <DEDUP_REMOVED lines=21> */
.L_x_270:
[----:B------:R-:W-:Y:S05]  /*07e0*/  BRA.U !UP1, `(.L_x_266) ;  /* 0x0000000109347547 */ /* 0x000fea000b800000 */
[----:B------:R-:W0:Y:S02]  /*07f0*/  LDC.64 R6, c[0x0][0x390] ;  /* 0x0000e400ff067b82 */ /* 0x000e240000000a00 */
[----:B0-----:R-:W-:-:S05]  /*0800*/  IMAD.WIDE.U32 R4, R3, 0x4, R6 ;  /* 0x0000000403047825 */ /* 0x001fca00078e0006 */
[----:B------:R0:W5:Y:S01]  /*0810*/  LDG.E R0, desc[UR10][R4.64] ;  /* 0x0000000a04007981 */ /* 0x000162000c1e1900 */
[----:B------:R-:W-:-:S05]  /*0820*/  UMOV UR4, URZ ;  /* 0x000000ff00047c82 */ /* 0x000fca0008000000 */
.L_x_271:
        /* <DEDUP_REMOVED lines=9> */
.L_x_266:
        /* <DEDUP_REMOVED lines=15> */
.L_x_278:
        /* <DEDUP_REMOVED lines=19> */
.L_x_277:
        /* <DEDUP_REMOVED lines=16> */
.L_x_276:
        /* <DEDUP_REMOVED lines=29> */
.L_x_275:
[----:B------:R-:W-:Y:S05]  /*0db0*/  BSYNC.RECONVERGENT B0 ;  /* 0x0000000000007941 */ /* 0x000fea0003800200 */
.L_x_274:
[----:B------:R-:W1:Y:S02]  /*0dc0*/  LDCU UR7, c[0x0][0x370] ;  /* 0x00006e00ff0777ac */ /* 0x000e640008000800 */
[----:B-1----:R-:W-:-:S06]  /*0dd0*/  UIADD3 UR6, UPT, UPT, UR7, UR6, URZ ;  /* 0x0000000607067290 */ /* 0x002fcc000fffe0ff */
[----:B------:R-:W-:-:S13]  /*0de0*/  ISETP.LE.AND P1, PT, R14, UR6, PT ;  /* 0x000000060e007c0c */ /* 0x000fda000bf23270 */
[----:B------:R-:W-:Y:S05]  /*0df0*/  @!P1 BRA `(.L_x_277) ;  /* 0xfffffffc00389947 */ /* 0x000fea000383ffff */
.L_x_273:
[----:B------:R-:W-:Y:S05]  /*0e00*/  @P0 BRA `(.L_x_278) ;  /* 0xfffffff800e80947 */ /* 0x000fea000383ffff */
[----:B------:R-:W-:Y:S05]  /*0e10*/  EXIT ;  /* 0x000000000000794d */ /* 0x000fea0003800000 */
.L_x_272:
[----:B------:R-:W-:-:S07]  /*0e20*/  IMAD.MOV.U32 R3, RZ, RZ, RZ ;  /* 0x000000ffff037224 */ /* 0x000fce00078e00ff */
.L_x_284:
        /* <DEDUP_REMOVED lines=22> */
.L_x_283:
        /* <DEDUP_REMOVED lines=11> */
.L_x_282:
        /* <DEDUP_REMOVED lines=35> */
.L_x_281:
[----:B------:R-:W-:Y:S05]  /*1270*/  BSYNC.RECONVERGENT B0 ;  /* 0x0000000000007941 */ /* 0x000fea0003800200 */
.L_x_280:
[----:B------:R-:W0:Y:S02]  /*1280*/  LDCU UR7, c[0x0][0x370] ;  /* 0x00006e00ff0777ac */ /* 0x000e240008000800 */
[----:B0-----:R-:W-:-:S06]  /*1290*/  UIADD3 UR6, UPT, UPT, UR7, UR6, URZ ;  /* 0x0000000607067290 */ /* 0x001fcc000fffe0ff */
[----:B------:R-:W-:-:S13]  /*12a0*/  ISETP.LE.AND P0, PT, R12, UR6, PT ;  /* 0x000000060c007c0c */ /* 0x000fda000bf03270 */
[----:B------:R-:W-:Y:S05]  /*12b0*/  @!P0 BRA `(.L_x_283) ;  /* 0xfffffffc00348947 */ /* 0x000fea000383ffff */
.L_x_279:
[----:B------:R-:W-:-:S05]  /*12c0*/  VIADD R3, R3, 0x1 ;  /* 0x0000000103037836 */ /* 0x000fca0000000000 */
[----:B------:R-:W-:-:S13]  /*12d0*/  ISETP.NE.AND P0, PT, R3, R2, PT ;  /* 0x000000020300720c */ /* 0x000fda0003f05270 */
[----:B------:R-:W-:Y:S05]  /*12e0*/  @!P0 EXIT ;  /* 0x000000000000894d */ /* 0x000fea0003800000 */
[----:B------:R-:W-:Y:S05]  /*12f0*/  BRA `(.L_x_284) ;  /* 0xfffffff800cc7947 */ /* 0x000fea000383ffff */
.L_x_285:
        /* <DEDUP_REMOVED lines=16> */
.L_x_362:


//--------------------- .text._ZN18transformer_engine8kv_cache23copy_to_kv_cache_kernelIfEEvPT_S3_S3_S3_PiS4_S4_15NVTE_QKV_Formatiiiiiiib --------------------------
	.section	.text._ZN18transformer_engine8kv_cache23copy_to_kv_cache_kernelIfEEvPT_S3_S3_S3_PiS4_S4_15NVTE_QKV_Formatiiiiiiib,"ax",@progbits
	.align	128
        .global         _ZN18transformer_engine8kv_cache23copy_to_kv_cache_kernelIfEEvPT_S3_S3_S3_PiS4_S4_15NVTE_QKV_Formatiiiiiiib
        .type           _ZN18transformer_engine8kv_cache23copy_to_kv_cache_kernelIfEEvPT_S3_S3_S3_PiS4_S4_15NVTE_QKV_Formatiiiiiiib,@function
        .size           _ZN18transformer_engine8kv_cache23copy_to_kv_cache_kernelIfEEvPT_S3_S3_S3_PiS4_S4_15NVTE_QKV_Formatiiiiiiib,(.L_x_363 - _ZN18transformer_engine8kv_cache23copy_to_kv_cache_kernelIfEEvPT_S3_S3_S3_PiS4_S4_15NVTE_QKV_Formatiiiiiiib)
        .other          _ZN18transformer_engine8kv_cache23copy_to_kv_cache_kernelIfEEvPT_S3_S3_S3_PiS4_S4_15NVTE_QKV_Formatiiiiiiib,@"STO_CUDA_ENTRY STV_DEFAULT"
_ZN18transformer_engine8kv_cache23copy_to_kv_cache_kernelIfEEvPT_S3_S3_S3_PiS4_S4_15NVTE_QKV_Formatiiiiiiib:
.text._ZN18transformer_engine8kv_cache23copy_to_kv_cache_kernelIfEEvPT_S3_S3_S3_PiS4_S4_15NVTE_QKV_Formatiiiiiiib:
        /* <DEDUP_REMOVED lines=55> */
.L_x_294:
        /* <DEDUP_REMOVED lines=15> */
.L_x_293:
        /* <DEDUP_REMOVED lines=29> */
.L_x_292:
[----:B------:R-:W-:-:S13]  /*0630*/  ISETP.GE.AND P0, PT, R12, UR11, PT ;  /* 0x0000000b0c007c0c */ /* 0x000fda000bf06270 */
[----:B-1----:R-:W0:Y:S01]  /*0640*/  @!P0 LDC R10, c[0x0][0x3cc] ;  /* 0x0000f300ff0a8b82 */ /* 0x002e220000000800 */
        /* <DEDUP_REMOVED lines=9> */
[----:B------:R1:W2:Y:S01]  /*06e0*/  @!P0 LDG.E R17, desc[UR12][R14.64] ;  /* 0x0000000c0e118981 */ /* 0x0002a2000c1e1900 */
        /* <DEDUP_REMOVED lines=17> */
[----:B--2---:R1:W-:Y:S04]  /*0800*/  @!P0 STG.E desc[UR12][R8.64], R17 ;  /* 0x0000001108008986 */ /* 0x0043e8000c10190c */
[----:B------:R-:W2:Y:S01]  /*0810*/  @!P1 LDG.E R15, desc[UR12][R14.64] ;  /* 0x0000000c0e0f9981 */ /* 0x000ea2000c1e1900 */
        /* <DEDUP_REMOVED lines=8> */
[----:B--2---:R1:W-:Y:S10]  /*08a0*/  @!P1 STG.E desc[UR12][R10.64], R15 ;  /* 0x0000000f0a009986 */ /* 0x0043f4000c10190c */
[----:B------:R-:W-:Y:S05]  /*08b0*/  @!P0 BRA `(.L_x_292) ;  /* 0xfffffffc005c8947 */ /* 0x000fea000383ffff */
.L_x_291:
[----:B------:R-:W-:Y:S05]  /*08c0*/  BSYNC.RECONVERGENT B0 ;  /* 0x0000000000007941 */ /* 0x000fea0003800200 */
.L_x_290:
[----:B------:R-:W-:-:S06]  /*08d0*/  UIADD3 UR6, UPT, UPT, UR16, UR6, URZ ;  /* 0x0000000610067290 */ /* 0x000fcc000fffe0ff */
[----:B------:R-:W-:-:S13]  /*08e0*/  ISETP.LE.AND P0, PT, R5, UR6, PT ;  /* 0x0000000605007c0c */ /* 0x000fda000bf03270 */
[----:B------:R-:W-:Y:S05]  /*08f0*/  @!P0 BRA `(.L_x_293) ;  /* 0xfffffff800d88947 */ /* 0x000fea000383ffff */
.L_x_289:
[----:B------:R-:W0:Y:S01]  /*0900*/  LDCU UR6, c[0x0][0x3c8] ;  /* 0x00007900ff0677ac */ /* 0x000e220008000800 */
[----:B-1----:R-:W-:-:S05]  /*0910*/  IMAD.IADD R3, R4, 0x1, R3 ;  /* 0x0000000104037824 */ /* 0x002fca00078e0203 */
[----:B0-----:R-:W-:-:S13]  /*0920*/  ISETP.GE.AND P0, PT, R3, UR6, PT ;  /* 0x0000000603007c0c */ /* 0x001fda000bf06270 */
[----:B------:R-:W-:Y:S05]  /*0930*/  @!P0 BRA `(.L_x_294) ;  /* 0xfffffff8008c8947 */ /* 0x000fea000383ffff */
[----:B------:R-:W-:Y:S05]  /*0940*/  EXIT ;  /* 0x000000000000794d */ /* 0x000fea0003800000 */
.L_x_288:
        /* <DEDUP_REMOVED lines=15> */
.L_x_299:
[----:B------:R-:W-:Y:S01]  /*0a40*/  ISETP.GE.AND P0, PT, R2, UR5, PT ;  /* 0x0000000502007c0c */ /* 0x000fe2000bf06270 */
[----:B------:R-:W-:-:S12]  /*0a50*/  BSSY.RECONVERGENT B0, `(.L_x_296) ;  /* 0x0000054000007945 */ /* 0x000fd80003800200 */
[----:B-1----:R-:W-:Y:S05]  /*0a60*/  @P0 BRA `(.L_x_297) ;  /* 0x0000000400480947 */ /* 0x002fea0003800000 */
        /* <DEDUP_REMOVED lines=45> */
.L_x_298:
        /* <DEDUP_REMOVED lines=27> */
[----:B--2---:R1:W-:Y:S04]  /*0ef0*/  @!P0 STG.E desc[UR12][R6.64], R15 ;  /* 0x0000000f06008986 */ /* 0x0043e8000c10190c */
[----:B------:R-:W2:Y:S01]  /*0f00*/  @!P1 LDG.E R5, desc[UR12][R4.64] ;  /* 0x0000000c04059981 */ /* 0x000ea2000c1e1900 */
[----:B------:R-:W-:Y:S01]  /*0f10*/  @!P1 IADD3 R19, P0, PT, R10, R14, RZ ;  /* 0x0000000e0a139210 */ /* 0x000fe20007f1e0ff */
[----:B------:R-:W-:-:S04]  /*0f20*/  VIADD R14, R14, UR15 ;  /* 0x0000000f0e0e7c36 */ /* 0x000fc80008000000 */
[----:B------:R-:W-:Y:S01]  /*0f30*/  @!P1 IMAD.X R18, R13, 0x1, R18, P0 ;  /* 0x000000010d129824 */ /* 0x000fe200000e0612 */
[----:B0-----:R-:W-:-:S04]  /*0f40*/  @!P1 LEA R16, P0, R19, R16, 0x2 ;  /* 0x0000001013109211 */ /* 0x001fc800078010ff */
[----:B------:R-:W-:Y:S02]  /*0f50*/  @!P1 LEA.HI.X R17, R19, R17, R18, 0x2, P0 ;  /* 0x0000001113119211 */ /* 0x000fe400000f1412 */
[----:B------:R-:W-:-:S03]  /*0f60*/  ISETP.GE.AND P0, PT, R14, UR5, PT ;  /* 0x000000050e007c0c */ /* 0x000fc6000bf06270 */
[----:B--2---:R1:W-:Y:S10]  /*0f70*/  @!P1 STG.E desc[UR12][R16.64], R5 ;  /* 0x0000000510009986 */ /* 0x0043f4000c10190c */
[----:B------:R-:W-:Y:S05]  /*0f80*/  @!P0 BRA `(.L_x_298) ;  /* 0xfffffffc006c8947 */ /* 0x000fea000383ffff */
.L_x_297:
[----:B------:R-:W-:Y:S05]  /*0f90*/  BSYNC.RECONVERGENT B0 ;  /* 0x0000000000007941 */ /* 0x000fea0003800200 */
.L_x_296:
[----:B------:R-:W0:Y:S02]  /*0fa0*/  LDCU UR8, c[0x0][0x374] ;  /* 0x00006e80ff0877ac */ /* 0x000e240008000800 */
[----:B0-----:R-:W-:-:S06]  /*0fb0*/  UIADD3 UR6, UPT, UPT, UR8, UR6, URZ ;  /* 0x0000000608067290 */ /* 0x001fcc000fffe0ff */
[----:B------:R-:W-:-:S13]  /*0fc0*/  ISETP.LE.AND P0, PT, R8, UR6, PT ;  /* 0x0000000608007c0c */ /* 0x000fda000bf03270 */
[----:B------:R-:W-:Y:S05]  /*0fd0*/  @!P0 BRA `(.L_x_299) ;  /* 0xfffffff800988947 */ /* 0x000fea000383ffff */
.L_x_295:
[----:B------:R-:W0:Y:S01]  /*0fe0*/  LDC R4, c[0x0][0x370] ;  /* 0x0000dc00ff047b82 */ /* 0x000e220000000800 */
[----:B------:R-:W2:Y:S01]  /*0ff0*/  LDCU UR6, c[0x0][0x3c8] ;  /* 0x00007900ff0677ac */ /* 0x000ea20008000800 */
[----:B0-----:R-:W-:-:S05]  /*1000*/  IMAD.IADD R3, R4, 0x1, R3 ;  /* 0x0000000104037824 */ /* 0x001fca00078e0203 */
[----:B--2---:R-:W-:-:S13]  /*1010*/  ISETP.GE.AND P0, PT, R3, UR6, PT ;  /* 0x0000000603007c0c */ /* 0x004fda000bf06270 */
[----:B------:R-:W-:Y:S05]  /*1020*/  @!P0 BRA `(.L_x_288) ;  /* 0xfffffff800488947 */ /* 0x000fea000383ffff */
[----:B------:R-:W-:Y:S05]  /*1030*/  EXIT ;  /* 0x000000000000794d */ /* 0x000fea0003800000 */
.L_x_287:
        /* <DEDUP_REMOVED lines=20> */
.L_x_306:
        /* <DEDUP_REMOVED lines=15> */
.L_x_305:
        /* <DEDUP_REMOVED lines=29> */
.L_x_304:
        /* <DEDUP_REMOVED lines=10> */
[----:B------:R-:W2:Y:S01]  /*14e0*/  @!P0 LDG.E R19, desc[UR12][R18.64] ;  /* 0x0000000c12138981 */ /* 0x000ea2000c1e1900 */
        /* <DEDUP_REMOVED lines=16> */
[----:B--2---:R1:W-:Y:S05]  /*15f0*/  @!P0 STG.E desc[UR12][R6.64], R19 ;  /* 0x0000001306008986 */ /* 0x0043ea000c10190c */
        /* <DEDUP_REMOVED lines=11> */
.L_x_303:
[----:B------:R-:W-:Y:S05]  /*16b0*/  BSYNC.RECONVERGENT B0 ;  /* 0x0000000000007941 */ /* 0x000fea0003800200 */
.L_x_302:
[----:B------:R-:W-:-:S06]  /*16c0*/  UIADD3 UR4, UPT, UPT, UR10, UR4, URZ ;  /* 0x000000040a047290 */ /* 0x000fcc000fffe0ff */
[----:B------:R-:W-:-:S13]  /*16d0*/  ISETP.LE.AND P0, PT, R4, UR4, PT ;  /* 0x0000000404007c0c */ /* 0x000fda000bf03270 */
[----:B------:R-:W-:Y:S05]  /*16e0*/  @!P0 BRA `(.L_x_305) ;  /* 0xfffffff800e08947 */ /* 0x000fea000383ffff */
.L_x_301:
[----:B------:R-:W0:Y:S01]  /*16f0*/  LDC R2, c[0x0][0x370] ;  /* 0x0000dc00ff027b82 */ /* 0x000e220000000800 */
[----:B------:R-:W2:Y:S01]  /*1700*/  LDCU UR4, c[0x0][0x3c8] ;  /* 0x00007900ff0477ac */ /* 0x000ea20008000800 */
[----:B0-----:R-:W-:-:S05]  /*1710*/  IMAD.IADD R9, R2, 0x1, R9 ;  /* 0x0000000102097824 */ /* 0x001fca00078e0209 */
[----:B--2---:R-:W-:-:S13]  /*1720*/  ISETP.GE.AND P0, PT, R9, UR4, PT ;  /* 0x0000000409007c0c */ /* 0x004fda000bf06270 */
[----:B------:R-:W-:Y:S05]  /*1730*/  @!P0 BRA `(.L_x_306) ;  /* 0xfffffff800908947 */ /* 0x000fea000383ffff */
[----:B------:R-:W-:Y:S05]  /*1740*/  EXIT ;  /* 0x000000000000794d */ /* 0x000fea0003800000 */
.L_x_300:
[----:B------:R-:W0:Y:S02]  /*1750*/  LDC.64 R2, c[0x0][0x3a8] ;  /* 0x0000ea00ff027b82 */ /* 0x000e240000000a00 */
[----:B0-----:R-:W-:-:S05]  /*1760*/  IMAD.WIDE R2, R9, 0x4, R2 ;  /* 0x0000000409027825 */ /* 0x001fca00078e0202 */
[----:B------:R-:W2:Y:S04]  /*1770*/  LDG.E R10, desc[UR12][R2.64+0x4] ;  /* 0x0000040c020a7981 */ /* 0x000ea8000c1e1900 */
[----:B-1----:R-:W2:Y:S02]  /*1780*/  LDG.E R5, desc[UR12][R2.64] ;  /* 0x0000000c02057981 */ /* 0x002ea4000c1e1900 */
        /* <DEDUP_REMOVED lines=11> */
.L_x_311:
        /* <DEDUP_REMOVED lines=49> */
.L_x_310:
        /* <DEDUP_REMOVED lines=10> */
[----:B------:R1:W2:Y:S01]  /*1bf0*/  @!P0 LDG.E R23, desc[UR12][R18.64] ;  /* 0x0000000c12178981 */ /* 0x0002a2000c1e1900 */
        /* <DEDUP_REMOVED lines=14> */
[----:B--2---:R1:W-:Y:S05]  /*1ce0*/  @!P0 STG.E desc[UR12][R4.64], R23 ;  /* 0x0000001704008986 */ /* 0x0043ea000c10190c */
        /* <DEDUP_REMOVED lines=9> */
.L_x_309:
[----:B------:R-:W-:Y:S05]  /*1d80*/  BSYNC.RECONVERGENT B0 ;  /* 0x0000000000007941 */ /* 0x000fea0003800200 */
.L_x_308:
[----:B------:R-:W0:Y:S02]  /*1d90*/  LDCU UR5, c[0x0][0x374] ;  /* 0x00006e80ff0577ac */ /* 0x000e240008000800 */
[----:B0-----:R-:W-:-:S06]  /*1da0*/  UIADD3 UR4, UPT, UPT, UR5, UR4, URZ ;  /* 0x0000000405047290 */ /* 0x001fcc000fffe0ff */
[----:B------:R-:W-:-:S13]  /*1db0*/  ISETP.LE.AND P0, PT, R10, UR4, PT ;  /* 0x000000040a007c0c */ /* 0x000fda000bf03270 */
[----:B------:R-:W-:Y:S05]  /*1dc0*/  @!P0 BRA `(.L_x_311) ;  /* 0xfffffff8009c8947 */ /* 0x000fea000383ffff */
.L_x_307:
[----:B------:R-:W0:Y:S01]  /*1dd0*/  LDC R2, c[0x0][0x370] ;  /* 0x0000dc00ff027b82 */ /* 0x000e220000000800 */
[----:B------:R-:W2:Y:S01]  /*1de0*/  LDCU UR4, c[0x0][0x3c8] ;  /* 0x00007900ff0477ac */ /* 0x000ea20008000800 */
[----:B0-----:R-:W-:-:S05]  /*1df0*/  IMAD.IADD R9, R2, 0x1, R9 ;  /* 0x0000000102097824 */ /* 0x001fca00078e0209 */
[----:B--2---:R-:W-:-:S13]  /*1e00*/  ISETP.GE.AND P0, PT, R9, UR4, PT ;  /* 0x0000000409007c0c */ /* 0x004fda000bf06270 */
[----:B------:R-:W-:Y:S05]  /*1e10*/  @!P0 BRA `(.L_x_300) ;  /* 0xfffffff8004c8947 */ /* 0x000fea000383ffff */
[----:B------:R-:W-:Y:S05]  /*1e20*/  EXIT ;  /* 0x000000000000794d */ /* 0x000fea0003800000 */
.L_x_286:
        /* <DEDUP_REMOVED lines=19> */
.L_x_318:
        /* <DEDUP_REMOVED lines=15> */
.L_x_317:
        /* <DEDUP_REMOVED lines=35> */
.L_x_316:
        /* <DEDUP_REMOVED lines=8> */
[----:B------:R1:W2:Y:S01]  /*2300*/  @!P0 LDG.E R21, desc[UR12][R16.64] ;  /* 0x0000000c10158981 */ /* 0x0002a2000c1e1900 */
        /* <DEDUP_REMOVED lines=26> */
.L_x_315:
[----:B------:R-:W-:Y:S05]  /*24b0*/  BSYNC.RECONVERGENT B0 ;  /* 0x0000000000007941 */ /* 0x000fea0003800200 */
.L_x_314:
[----:B------:R-:W0:Y:S02]  /*24c0*/  LDCU UR5, c[0x0][0x374] ;  /* 0x00006e80ff0577ac */ /* 0x000e240008000800 */
[----:B0-----:R-:W-:-:S06]  /*24d0*/  UIADD3 UR4, UPT, UPT, UR5, UR4, URZ ;  /* 0x0000000405047290 */ /* 0x001fcc000fffe0ff */
[----:B------:R-:W-:-:S13]  /*24e0*/  ISETP.LE.AND P0, PT, R8, UR4, PT ;  /* 0x0000000408007c0c */ /* 0x000fda000bf03270 */
[----:B------:R-:W-:Y:S05]  /*24f0*/  @!P0 BRA `(.L_x_317) ;  /* 0xfffffff800d48947 */ /* 0x000fea000383ffff */
.L_x_313:
[----:B------:R-:W0:Y:S01]  /*2500*/  LDC R4, c[0x0][0x370] ;  /* 0x0000dc00ff047b82 */ /* 0x000e220000000800 */
[----:B------:R-:W2:Y:S01]  /*2510*/  LDCU UR4, c[0x0][0x3c8] ;  /* 0x00007900ff0477ac */ /* 0x000ea20008000800 */
[----:B0-----:R-:W-:-:S05]  /*2520*/  IMAD.IADD R3, R4, 0x1, R3 ;  /* 0x0000000104037824 */ /* 0x001fca00078e0203 */
[----:B--2---:R-:W-:-:S13]  /*2530*/  ISETP.GE.AND P0, PT, R3, UR4, PT ;  /* 0x0000000403007c0c */ /* 0x004fda000bf06270 */
[----:B------:R-:W-:Y:S05]  /*2540*/  @!P0 BRA `(.L_x_318) ;  /* 0xfffffff800848947 */ /* 0x000fea000383ffff */
[----:B------:R-:W-:Y:S05]  /*2550*/  EXIT ;  /* 0x000000000000794d */ /* 0x000fea0003800000 */
.L_x_312:
        /* <DEDUP_REMOVED lines=15> */
.L_x_323:
        /* <DEDUP_REMOVED lines=48> */
.L_x_322:
[----:B------:R-:W-:-:S13]  /*2950*/  ISETP.GE.AND P0, PT, R14, UR11, PT ;  /* 0x0000000b0e007c0c */ /* 0x000fda000bf06270 */
[----:B-1----:R-:W0:Y:S01]  /*2960*/  @!P0 LDC R6, c[0x0][0x3c8] ;  /* 0x0000f200ff068b82 */ /* 0x002e220000000800 */
        /* <DEDUP_REMOVED lines=35> */
.L_x_321:
[----:B------:R-:W-:Y:S05]  /*2ba0*/  BSYNC.RECONVERGENT B0 ;  /* 0x0000000000007941 */ /* 0x000fea0003800200 */
.L_x_320:
[----:B------:R-:W0:Y:S02]  /*2bb0*/  LDCU UR5, c[0x0][0x374] ;  /* 0x00006e80ff0577ac */ /* 0x000e240008000800 */
[----:B0-----:R-:W-:-:S06]  /*2bc0*/  UIADD3 UR4, UPT, UPT, UR5, UR4, URZ ;  /* 0x0000000405047290 */ /* 0x001fcc000fffe0ff */
[----:B------:R-:W-:-:S13]  /*2bd0*/  ISETP.LE.AND P0, PT, R8, UR4, PT ;  /* 0x0000000408007c0c */ /* 0x000fda000bf03270 */
[----:B------:R-:W-:Y:S05]  /*2be0*/  @!P0 BRA `(.L_x_323) ;  /* 0xfffffff800988947 */ /* 0x000fea000383ffff */
.L_x_319:
[----:B------:R-:W0:Y:S01]  /*2bf0*/  LDC R4, c[0x0][0x370] ;  /* 0x0000dc00ff047b82 */ /* 0x000e220000000800 */
[----:B------:R-:W2:Y:S01]  /*2c00*/  LDCU UR4, c[0x0][0x3c8] ;  /* 0x00007900ff0477ac */ /* 0x000ea20008000800 */
[----:B0-----:R-:W-:-:S05]  /*2c10*/  IMAD.IADD R3, R4, 0x1, R3 ;  /* 0x0000000104037824 */ /* 0x001fca00078e0203 */
[----:B--2---:R-:W-:-:S13]  /*2c20*/  ISETP.GE.AND P0, PT, R3, UR4, PT ;  /* 0x0000000403007c0c */ /* 0x004fda000bf06270 */
[----:B------:R-:W-:Y:S05]  /*2c30*/  @!P0 BRA `(.L_x_312) ;  /* 0xfffffff800488947 */ /* 0x000fea000383ffff */
[----:B------:R-:W-:Y:S05]  /*2c40*/  EXIT ;  /* 0x000000000000794d */ /* 0x000fea0003800000 */
.L_x_324:
        /* <DEDUP_REMOVED lines=11> */
.L_x_363:


//--------------------- .text._ZN18transformer_engine8kv_cache23reindex_kv_cache_kernelIfEEvPT_S3_PiS4_S4_iiiii --------------------------
	.section	.text._ZN18transformer_engine8kv_cache23reindex_kv_cache_kernelIfEEvPT_S3_PiS4_S4_iiiii,"ax",@progbits
	.align	128
        .global         _ZN18transformer_engine8kv_cache23reindex_kv_cache_kernelIfEEvPT_S3_PiS4_S4_iiiii
        .type           _ZN18transformer_engine8kv_cache23reindex_kv_cache_kernelIfEEvPT_S3_PiS4_S4_iiiii,@function
        .size           _ZN18transformer_engine8kv_cache23reindex_kv_cache_kernelIfEEvPT_S3_PiS4_S4_iiiii,(.L_x_364 - _ZN18transformer_engine8kv_cache23reindex_kv_cache_kernelIfEEvPT_S3_PiS4_S4_iiiii)
        .other          _ZN18transformer_engine8kv_cache23reindex_kv_cache_kernelIfEEvPT_S3_PiS4_S4_iiiii,@"STO_CUDA_ENTRY STV_DEFAULT"
_ZN18transformer_engine8kv_cache23reindex_kv_cache_kernelIfEEvPT_S3_PiS4_S4_iiiii:
.text._ZN18transformer_engine8kv_cache23reindex_kv_cache_kernelIfEEvPT_S3_PiS4_S4_iiiii:
        /* <DEDUP_REMOVED lines=19> */
.L_x_327:
        /* <DEDUP_REMOVED lines=53> */
.L_x_326:
        /* <DEDUP_REMOVED lines=33> */
.L_x_328:
        /* <DEDUP_REMOVED lines=21> */
.L_x_329:
[----:B------:R-:W-:Y:S05]  /*07e0*/  BRA.U !UP1, `(.L_x_325) ;  /* 0x0000000109347547 */ /* 0x000fea000b800000 */
[----:B------:R-:W0:Y:S02]  /*07f0*/  LDC.64 R6, c[0x0][0x390] ;  /* 0x0000e400ff067b82 */ /* 0x000e240000000a00 */
[----:B0-----:R-:W-:-:S05]  /*0800*/  IMAD.WIDE.U32 R4, R3, 0x4, R6 ;  /* 0x0000000403047825 */ /* 0x001fca00078e0006 */
[----:B------:R0:W5:Y:S01]  /*0810*/  LDG.E R0, desc[UR10][R4.64] ;  /* 0x0000000a04007981 */ /* 0x000162000c1e1900 */
[----:B------:R-:W-:-:S05]  /*0820*/  UMOV UR4, URZ ;  /* 0x000000ff00047c82 */ /* 0x000fca0008000000 */
.L_x_330:
        /* <DEDUP_REMOVED lines=9> */
.L_x_325:
        /* <DEDUP_REMOVED lines=15> */
.L_x_337:
        /* <DEDUP_REMOVED lines=19> */
.L_x_336:
        /* <DEDUP_REMOVED lines=16> */
.L_x_335:
[----:B------:R-:W-:-:S13]  /*0be0*/  ISETP.GE.AND P1, PT, R24, UR4, PT ;  /* 0x0000000418007c0c */ /* 0x000fda000bf26270 */
[----:B0-----:R-:W0:Y:S01]  /*0bf0*/  @!P1 LDC.64 R8, c[0x0][0x380] ;  /* 0x0000e000ff089b82 */ /* 0x001e220000000a00 */
[----:B------:R-:W-:Y:S02]  /*0c00*/  @!P1 SHF.R.S32.HI R10, RZ, 0x1f, R24 ;  /* 0x0000001fff0a9819 */ /* 0x000fe40000011418 */
[----:B------:R-:W-:-:S05]  /*0c10*/  @!P1 IADD3 R6, P2, PT, R19, R24, RZ ;  /* 0x0000001813069210 */ /* 0x000fca0007f5e0ff */
[----:B------:R-:W-:Y:S01]  /*0c20*/  @!P1 IMAD.X R7, R20, 0x1, R10, P2 ;  /* 0x0000000114079824 */ /* 0x000fe200010e060a */
[----:B0-----:R-:W-:-:S04]  /*0c30*/  @!P1 LEA R12, P2, R6, R8, 0x2 ;  /* 0x00000008060c9211 */ /* 0x001fc800078410ff */
[----:B------:R-:W-:-:S06]  /*0c40*/  @!P1 LEA.HI.X R13, R6, R9, R7, 0x2, P2 ;  /* 0x00000009060d9211 */ /* 0x000fcc00010f1407 */
[----:B------:R-:W2:Y:S01]  /*0c50*/  @!P1 LDG.E R13, desc[UR10][R12.64] ;  /* 0x0000000a0c0d9981 */ /* 0x000ea2000c1e1900 */
        /* <DEDUP_REMOVED lines=11> */
[----:B--2---:R0:W-:Y:S05]  /*0d10*/  @!P1 STG.E desc[UR10][R8.64], R13 ;  /* 0x0000000d08009986 */ /* 0x0041ea000c10190a */
[----:B------:R-:W2:Y:S01]  /*0d20*/  @!P2 LDG.E R11, desc[UR10][R10.64] ;  /* 0x0000000a0a0ba981 */ /* 0x000ea2000c1e1900 */
[----:B------:R-:W-:Y:S01]  /*0d30*/  @!P2 IADD3 R12, P1, PT, R16, R24, RZ ;  /* 0x00000018100ca210 */ /* 0x000fe20007f3e0ff */
[----:B------:R-:W-:-:S04]  /*0d40*/  VIADD R24, R24, UR9 ;  /* 0x0000000918187c36 */ /* 0x000fc80008000000 */
[----:B------:R-:W-:Y:S01]  /*0d50*/  @!P2 IMAD.X R25, R21, 0x1, R25, P1 ;  /* 0x000000011519a824 */ /* 0x000fe200008e0619 */
[----:B------:R-:W-:-:S04]  /*0d60*/  @!P2 LEA R6, P1, R12, R6, 0x2 ;  /* 0x000000060c06a211 */ /* 0x000fc800078210ff */
[----:B------:R-:W-:Y:S02]  /*0d70*/  @!P2 LEA.HI.X R7, R12, R7, R25, 0x2, P1 ;  /* 0x000000070c07a211 */ /* 0x000fe400008f1419 */
[----:B------:R-:W-:-:S03]  /*0d80*/  ISETP.GE.AND P1, PT, R24, UR8, PT ;  /* 0x0000000818007c0c */ /* 0x000fc6000bf26270 */
[----:B--2---:R0:W-:Y:S10]  /*0d90*/  @!P2 STG.E desc[UR10][R6.64], R11 ;  /* 0x0000000b0600a986 */ /* 0x0041f4000c10190a */
[----:B------:R-:W-:Y:S05]  /*0da0*/  @!P1 BRA `(.L_x_335) ;  /* 0xfffffffc008c9947 */ /* 0x000fea000383ffff */
.L_x_334:
[----:B------:R-:W-:Y:S05]  /*0db0*/  BSYNC.RECONVERGENT B0 ;  /* 0x0000000000007941 */ /* 0x000fea0003800200 */
.L_x_333:
[----:B------:R-:W1:Y:S02]  /*0dc0*/  LDCU UR7, c[0x0][0x370] ;  /* 0x00006e00ff0777ac */ /* 0x000e640008000800 */
[----:B-1----:R-:W-:-:S06]  /*0dd0*/  UIADD3 UR6, UPT, UPT, UR7, UR6, URZ ;  /* 0x0000000607067290 */ /* 0x002fcc000fffe0ff */
[----:B------:R-:W-:-:S13]  /*0de0*/  ISETP.LE.AND P1, PT, R14, UR6, PT ;  /* 0x000000060e007c0c */ /* 0x000fda000bf23270 */
[----:B------:R-:W-:Y:S05]  /*0df0*/  @!P1 BRA `(.L_x_336) ;  /* 0xfffffffc00389947 */ /* 0x000fea000383ffff */
.L_x_332:
[----:B------:R-:W-:Y:S05]  /*0e00*/  @P0 BRA `(.L_x_337) ;  /* 0xfffffff800e80947 */ /* 0x000fea000383ffff */
[----:B------:R-:W-:Y:S05]  /*0e10*/  EXIT ;  /* 0x000000000000794d */ /* 0x000fea0003800000 */
.L_x_331:
[----:B------:R-:W-:-:S07]  /*0e20*/  IMAD.MOV.U32 R3, RZ, RZ, RZ ;  /* 0x000000ffff037224 */ /* 0x000fce00078e00ff */
.L_x_343:
        /* <DEDUP_REMOVED lines=22> */
.L_x_342:
        /* <DEDUP_REMOVED lines=11> */
.L_x_341:
        /* <DEDUP_REMOVED lines=8> */
[----:B------:R0:W2:Y:S01]  /*10c0*/  @!P0 LDG.E R21, desc[UR10][R10.64] ;  /* 0x0000000a0a158981 */ /* 0x0000a2000c1e1900 */
        /* <DEDUP_REMOVED lines=14> */
[----:B--2---:R1:W-:Y:S04]  /*11b0*/  @!P0 STG.E desc[UR10][R8.64], R21 ;  /* 0x0000001508008986 */ /* 0x0043e8000c10190a */
[----:B------:R-:W2:Y:S01]  /*11c0*/  @!P1 LDG.E R11, desc[UR10][R10.64] ;  /* 0x0000000a0a0b9981 */ /* 0x000ea2000c1e1900 */
        /* <DEDUP_REMOVED lines=8> */
[----:B--2---:R1:W-:Y:S10]  /*1250*/  @!P1 STG.E desc[UR10][R6.64], R11 ;  /* 0x0000000b06009986 */ /* 0x0043f4000c10190a */
[----:B------:R-:W-:Y:S05]  /*1260*/  @!P0 BRA `(.L_x_341) ;  /* 0xfffffffc00748947 */ /* 0x000fea000383ffff */
.L_x_340:
[----:B------:R-:W-:Y:S05]  /*1270*/  BSYNC.RECONVERGENT B0 ;  /* 0x0000000000007941 */ /* 0x000fea0003800200 */
.L_x_339:
[----:B------:R-:W0:Y:S02]  /*1280*/  LDCU UR7, c[0x0][0x370] ;  /* 0x00006e00ff0777ac */ /* 0x000e240008000800 */
[----:B0-----:R-:W-:-:S06]  /*1290*/  UIADD3 UR6, UPT, UPT, UR7, UR6, URZ ;  /* 0x0000000607067290 */ /* 0x001fcc000fffe0ff */
[----:B------:R-:W-:-:S13]  /*12a0*/  ISETP.LE.AND P0, PT, R12, UR6, PT ;  /* 0x000000060c007c0c */ /* 0x000fda000bf03270 */
[----:B------:R-:W-:Y:S05]  /*12b0*/  @!P0 BRA `(.L_x_342) ;  /* 0xfffffffc00348947 */ /* 0x000fea000383ffff */
.L_x_338:
[----:B------:R-:W-:-:S05]  /*12c0*/  VIADD R3, R3, 0x1 ;  /* 0x0000000103037836 */ /* 0x000fca0000000000 */
[----:B------:R-:W-:-:S13]  /*12d0*/  ISETP.NE.AND P0, PT, R3, R2, PT ;  /* 0x000000020300720c */ /* 0x000fda0003f05270 */
[----:B------:R-:W-:Y:S05]  /*12e0*/  @!P0 EXIT ;  /* 0x000000000000894d */ /* 0x000fea0003800000 */
[----:B------:R-:W-:Y:S05]  /*12f0*/  BRA `(.L_x_343) ;  /* 0xfffffff800cc7947 */ /* 0x000fea000383ffff */
.L_x_344:
        /* <DEDUP_REMOVED lines=16> */
.L_x_364:


//--------------------- .nv.shared.reserved.0     --------------------------
	.section	.nv.shared.reserved.0,"aw",@nobits
	.weak		__nv_reservedSMEM_offset_0_alias
	.size		__nv_reservedSMEM_offset_0_alias, 0, 64
	.other		__nv_reservedSMEM_offset_0_alias,@"STO_CUDA_RESERVED_SHARED STV_DEFAULT"
__nv_reservedSMEM_offset_0_alias:
	.zero		0
	.zero		64


//--------------------- .nv.constant0._ZN18transformer_engine8kv_cache26convert_bshd_to_thd_kernelI13__nv_fp8_e5m2EEvPT_S4_Piiiii --------------------------
	.section	.nv.constant0._ZN18transformer_engine8kv_cache26convert_bshd_to_thd_kernelI13__nv_fp8_e5m2EEvPT_S4_Piiiii,"a",@progbits
	.sectionflags	@""
	.align	4
.nv.constant0._ZN18transformer_engine8kv_cache26convert_bshd_to_thd_kernelI13__nv_fp8_e5m2EEvPT_S4_Piiiii:
	.zero		936


//--------------------- .nv.constant0._ZN18transformer_engine8kv_cache26convert_bshd_to_thd_kernelI13__nv_fp8_e4m3EEvPT_S4_Piiiii --------------------------
	.section	.nv.constant0._ZN18transformer_engine8kv_cache26convert_bshd_to_thd_kernelI13__nv_fp8_e4m3EEvPT_S4_Piiiii,"a",@progbits
	.sectionflags	@""
	.align	4
.nv.constant0._ZN18transformer_engine8kv_cache26convert_bshd_to_thd_kernelI13__nv_fp8_e4m3EEvPT_S4_Piiiii:
	.zero		936


//--------------------- .nv.constant0._ZN18transformer_engine8kv_cache26convert_bshd_to_thd_kernelI13__nv_bfloat16EEvPT_S4_Piiiii --------------------------
	.section	.nv.constant0._ZN18transformer_engine8kv_cache26convert_bshd_to_thd_kernelI13__nv_bfloat16EEvPT_S4_Piiiii,"a",@progbits
	.sectionflags	@""
	.align	4
.nv.constant0._ZN18transformer_engine8kv_cache26convert_bshd_to_thd_kernelI13__nv_bfloat16EEvPT_S4_Piiiii:
	.zero		936


//--------------------- .nv.constant0._ZN18transformer_engine8kv_cache26convert_bshd_to_thd_kernelI6__halfEEvPT_S4_Piiiii --------------------------
	.section	.nv.constant0._ZN18transformer_engine8kv_cache26convert_bshd_to_thd_kernelI6__halfEEvPT_S4_Piiiii,"a",@progbits
	.sectionflags	@""
	.align	4
.nv.constant0._ZN18transformer_engine8kv_cache26convert_bshd_to_thd_kernelI6__halfEEvPT_S4_Piiiii:
	.zero		936


//--------------------- .nv.constant0._ZN18transformer_engine8kv_cache26convert_bshd_to_thd_kernelIfEEvPT_S3_Piiiii --------------------------
	.section	.nv.constant0._ZN18transformer_engine8kv_cache26convert_bshd_to_thd_kernelIfEEvPT_S3_Piiiii,"a",@progbits
	.sectionflags	@""
	.align	4
.nv.constant0._ZN18transformer_engine8kv_cache26convert_bshd_to_thd_kernelIfEEvPT_S3_Piiiii:
	.zero		936


//--------------------- .nv.constant0._ZN18transformer_engine8kv_cache26convert_thd_to_bshd_kernelI13__nv_fp8_e5m2EEvPT_S4_Piiiii --------------------------
	.section	.nv.constant0._ZN18transformer_engine8kv_cache26convert_thd_to_bshd_kernelI13__nv_fp8_e5m2EEvPT_S4_Piiiii,"a",@progbits
	.sectionflags	@""
	.align	4
.nv.constant0._ZN18transformer_engine8kv_cache26convert_thd_to_bshd_kernelI13__nv_fp8_e5m2EEvPT_S4_Piiiii:
	.zero		936


//--------------------- .nv.constant0._ZN18transformer_engine8kv_cache26convert_thd_to_bshd_kernelI13__nv_fp8_e4m3EEvPT_S4_Piiiii --------------------------
	.section	.nv.constant0._ZN18transformer_engine8kv_cache26convert_thd_to_bshd_kernelI13__nv_fp8_e4m3EEvPT_S4_Piiiii,"a",@progbits
	.sectionflags	@""
	.align	4
.nv.constant0._ZN18transformer_engine8kv_cache26convert_thd_to_bshd_kernelI13__nv_fp8_e4m3EEvPT_S4_Piiiii:
	.zero		936


//--------------------- .nv.constant0._ZN18transformer_engine8kv_cache26convert_thd_to_bshd_kernelI13__nv_bfloat16EEvPT_S4_Piiiii --------------------------
	.section	.nv.constant0._ZN18transformer_engine8kv_cache26convert_thd_to_bshd_kernelI13__nv_bfloat16EEvPT_S4_Piiiii,"a",@progbits
	.sectionflags	@""
	.align	4
.nv.constant0._ZN18transformer_engine8kv_cache26convert_thd_to_bshd_kernelI13__nv_bfloat16EEvPT_S4_Piiiii:
	.zero		936


//--------------------- .nv.constant0._ZN18transformer_engine8kv_cache26convert_thd_to_bshd_kernelI6__halfEEvPT_S4_Piiiii --------------------------
	.section	.nv.constant0._ZN18transformer_engine8kv_cache26convert_thd_to_bshd_kernelI6__halfEEvPT_S4_Piiiii,"a",@progbits
	.sectionflags	@""
	.align	4
.nv.constant0._ZN18transformer_engine8kv_cache26convert_thd_to_bshd_kernelI6__halfEEvPT_S4_Piiiii:
	.zero		936


//--------------------- .nv.constant0._ZN18transformer_engine8kv_cache26convert_thd_to_bshd_kernelIfEEvPT_S3_Piiiii --------------------------
	.section	.nv.constant0._ZN18transformer_engine8kv_cache26convert_thd_to_bshd_kernelIfEEvPT_S3_Piiiii,"a",@progbits
	.sectionflags	@""
	.align	4
.nv.constant0._ZN18transformer_engine8kv_cache26convert_thd_to_bshd_kernelIfEEvPT_S3_Piiiii:
	.zero		936


//--------------------- .nv.constant0._ZN18transformer_engine8kv_cache23copy_to_kv_cache_kernelI13__nv_fp8_e5m2EEvPT_S4_S4_S4_PiS5_S5_15NVTE_QKV_Formatiiiiiiib --------------------------
	.section	.nv.constant0._ZN18transformer_engine8kv_cache23copy_to_kv_cache_kernelI13__nv_fp8_e5m2EEvPT_S4_S4_S4_PiS5_S5_15NVTE_QKV_Formatiiiiiiib,"a",@progbits
	.sectionflags	@""
	.align	4
.nv.constant0._ZN18transformer_engine8kv_cache23copy_to_kv_cache_kernelI13__nv_fp8_e5m2EEvPT_S4_S4_S4_PiS5_S5_15NVTE_QKV_Formatiiiiiiib:
	.zero		985


//--------------------- .nv.constant0._ZN18transformer_engine8kv_cache23reindex_kv_cache_kernelI13__nv_fp8_e5m2EEvPT_S4_PiS5_S5_iiiii --------------------------
	.section	.nv.constant0._ZN18transformer_engine8kv_cache23reindex_kv_cache_kernelI13__nv_fp8_e5m2EEvPT_S4_PiS5_S5_iiiii,"a",@progbits
	.sectionflags	@""
	.align	4
.nv.constant0._ZN18transformer_engine8kv_cache23reindex_kv_cache_kernelI13__nv_fp8_e5m2EEvPT_S4_PiS5_S5_iiiii:
	.zero		956


//--------------------- .nv.constant0._ZN18transformer_engine8kv_cache23copy_to_kv_cache_kernelI13__nv_fp8_e4m3EEvPT_S4_S4_S4_PiS5_S5_15NVTE_QKV_Formatiiiiiiib --------------------------
	.section	.nv.constant0._ZN18transformer_engine8kv_cache23copy_to_kv_cache_kernelI13__nv_fp8_e4m3EEvPT_S4_S4_S4_PiS5_S5_15NVTE_QKV_Formatiiiiiiib,"a",@progbits
	.sectionflags	@""
	.align	4
.nv.constant0._ZN18transformer_engine8kv_cache23copy_to_kv_cache_kernelI13__nv_fp8_e4m3EEvPT_S4_S4_S4_PiS5_S5_15NVTE_QKV_Formatiiiiiiib:
	.zero		985


//--------------------- .nv.constant0._ZN18transformer_engine8kv_cache23reindex_kv_cache_kernelI13__nv_fp8_e4m3EEvPT_S4_PiS5_S5_iiiii --------------------------
	.section	.nv.constant0._ZN18transformer_engine8kv_cache23reindex_kv_cache_kernelI13__nv_fp8_e4m3EEvPT_S4_PiS5_S5_iiiii,"a",@progbits
	.sectionflags	@""
	.align	4
.nv.constant0._ZN18transformer_engine8kv_cache23reindex_kv_cache_kernelI13__nv_fp8_e4m3EEvPT_S4_PiS5_S5_iiiii:
	.zero		956


//--------------------- .nv.constant0._ZN18transformer_engine8kv_cache23copy_to_kv_cache_kernelI13__nv_bfloat16EEvPT_S4_S4_S4_PiS5_S5_15NVTE_QKV_Formatiiiiiiib --------------------------
	.section	.nv.constant0._ZN18transformer_engine8kv_cache23copy_to_kv_cache_kernelI13__nv_bfloat16EEvPT_S4_S4_S4_PiS5_S5_15NVTE_QKV_Formatiiiiiiib,"a",@progbits
	.sectionflags	@""
	.align	4
.nv.constant0._ZN18transformer_engine8kv_cache23copy_to_kv_cache_kernelI13__nv_bfloat16EEvPT_S4_S4_S4_PiS5_S5_15NVTE_QKV_Formatiiiiiiib:
	.zero		985


//--------------------- .nv.constant0._ZN18transformer_engine8kv_cache23reindex_kv_cache_kernelI13__nv_bfloat16EEvPT_S4_PiS5_S5_iiiii --------------------------
	.section	.nv.constant0._ZN18transformer_engine8kv_cache23reindex_kv_cache_kernelI13__nv_bfloat16EEvPT_S4_PiS5_S5_iiiii,"a",@progbits
	.sectionflags	@""
	.align	4
.nv.constant0._ZN18transformer_engine8kv_cache23reindex_kv_cache_kernelI13__nv_bfloat16EEvPT_S4_PiS5_S5_iiiii:
	.zero		956


//--------------------- .nv.constant0._ZN18transformer_engine8kv_cache23copy_to_kv_cache_kernelI6__halfEEvPT_S4_S4_S4_PiS5_S5_15NVTE_QKV_Formatiiiiiiib --------------------------
	.section	.nv.constant0._ZN18transformer_engine8kv_cache23copy_to_kv_cache_kernelI6__halfEEvPT_S4_S4_S4_PiS5_S5_15NVTE_QKV_Formatiiiiiiib,"a",@progbits
	.sectionflags	@""
	.align	4
.nv.constant0._ZN18transformer_engine8kv_cache23copy_to_kv_cache_kernelI6__halfEEvPT_S4_S4_S4_PiS5_S5_15NVTE_QKV_Formatiiiiiiib:
	.zero		985


//--------------------- .nv.constant0._ZN18transformer_engine8kv_cache23reindex_kv_cache_kernelI6__halfEEvPT_S4_PiS5_S5_iiiii --------------------------
	.section	.nv.constant0._ZN18transformer_engine8kv_cache23reindex_kv_cache_kernelI6__halfEEvPT_S4_PiS5_S5_iiiii,"a",@progbits
	.sectionflags	@""
	.align	4
.nv.constant0._ZN18transformer_engine8kv_cache23reindex_kv_cache_kernelI6__halfEEvPT_S4_PiS5_S5_iiiii:
	.zero		956


//--------------------- .nv.constant0._ZN18transformer_engine8kv_cache23copy_to_kv_cache_kernelIfEEvPT_S3_S3_S3_PiS4_S4_15NVTE_QKV_Formatiiiiiiib --------------------------
	.section	.nv.constant0._ZN18transformer_engine8kv_cache23copy_to_kv_cache_kernelIfEEvPT_S3_S3_S3_PiS4_S4_15NVTE_QKV_Formatiiiiiiib,"a",@progbits
	.sectionflags	@""
	.align	4
.nv.constant0._ZN18transformer_engine8kv_cache23copy_to_kv_cache_kernelIfEEvPT_S3_S3_S3_PiS4_S4_15NVTE_QKV_Formatiiiiiiib:
	.zero		985


//--------------------- .nv.constant0._ZN18transformer_engine8kv_cache23reindex_kv_cache_kernelIfEEvPT_S3_PiS4_S4_iiiii --------------------------
	.section	.nv.constant0._ZN18transformer_engine8kv_cache23reindex_kv_cache_kernelIfEEvPT_S3_PiS4_S4_iiiii,"a",@progbits
	.sectionflags	@""
	.align	4
.nv.constant0._ZN18transformer_engine8kv_cache23reindex_kv_cache_kernelIfEEvPT_S3_PiS4_S4_iiiii:
	.zero		956


//--------------------- SYMBOLS --------------------------

	.type		.nv.reservedSmem.offset0,@object
	.size		.nv.reservedSmem.offset0,0x4
